	.target	sm_100a

	.elftype	@"ET_EXEC"


//--------------------- .note.nv.tkinfo           --------------------------
	.section	.note.nv.tkinfo,"",@"SHT_NOTE"
	.sectionflags	@"SHF_NOTE_NV_TKINFO"
	.tkinfo
        /*0018*/ 	.word	0x00000002
        /*0030*/ 	.string	""
        /*0030*/ 	.string	"ptxas"
        /*0030*/ 	.string	"Cuda compilation tools, release 13.0, V13.0.88"
        /*0030*/ 	.string	"Build cuda_13.0.r13.0/compiler.36424714_0"
        /*0030*/ 	.string	"-arch sm_100a -m 64 "



//--------------------- .note.nv.cuinfo           --------------------------
	.section	.note.nv.cuinfo,"",@"SHT_NOTE"
	.sectionflags	@"SHF_NOTE_NV_CUINFO"
        /*0018*/ 	.short	0x0002
        /*001a*/ 	.short	0x0064
        /*001c*/ 	.short	0x0082
	.zero		2


//--------------------- .nv.info                  --------------------------
	.section	.nv.info,"",@"SHT_CUDA_INFO"
	.align	4


	//----- nvinfo : EIATTR_REGCOUNT
	.align		4
        /*0000*/ 	.byte	0x04, 0x2f
        /*0002*/ 	.short	(.L_19 - .L_18)
	.align		4
.L_18:
        /*0004*/ 	.word	index@(_ZN7cutlass13device_kernelINS_4gemm6kernel13GemmUniversalIN4cute5tupleIJiiiiEEENS1_10collective13CollectiveMmaINS1_35MainloopSm100TmaUmmaWarpSpecializedILi6ELi2ELi4ENS5_IJNS4_1CILi2EEENSA_ILi1EEESC_EEEEENS5_IJNSA_ILi256EEENSA_ILi16EEENSA_ILi128EEEEEENS_10bfloat16_tENS5_IJlSC_lEEESJ_SK_NS4_8TiledMMAINS4_8MMA_AtomIJNS4_26SM100_MMA_F16BF16_2x1SM_SSISJ_SJ_fLi256ELi16ELNS4_4UMMA5MajorE0ELSP_0ELNSO_7ScaleInE0ELSQ_0EEEEEENS4_6LayoutINS5_IJSC_SC_SC_EEENS5_IJNSA_ILi0EEESV_SV_EEEEENS5_IJNS4_10UnderscoreESY_SY_EEEEENS4_18SM100_TMA_2SM_LOADENS4_14ComposedLayoutINS4_7SwizzleILi3ELi4ELi3EEENS4_18smem_ptr_flag_bitsILi16EEENST_INS5_IJNSA_ILi8EEENSA_ILi64EEEEEENS5_IJS18_SC_EEEEEEEvNS4_8identityES11_S1C_vS1D_EENS_8epilogue10collective18CollectiveEpilogueINS1F_23Sm100TmaWarpSpecializedILi2ELi1ELi16ELb1ELb0EEEJNS5_IJSH_SG_SH_EEENS5_IJNST_ISH_SC_EENST_ISG_SC_EEEEESJ_SK_SJ_SK_NS1F_6fusion15FusionCallbacksIS1J_NS1O_17LinearCombinationISJ_fSJ_fLNS_15FloatRoundStyleE2EEES1K_S1N_JEEENS4_5SM1004TMEM4LOAD26SM100_TMEM_LOAD_32dp32b16xENS4_13SM90_TMA_LOADENS12_INS13_ILi1ELi4ELi3EEES16_NST_INS5_IJS17_SG_EEENS5_IJSG_SC_EEEEEEENS4_39AutoVectorizingCopyWithAssumedAlignmentILi128EEENS4_14SM90_TMA_STOREES23_S25_S25_EEEvvEEEEvNT_6ParamsE)
        /*0008*/ 	.word	0x00000060


	//----- nvinfo : EIATTR_FRAME_SIZE
	.align		4
.L_19:
        /*000c*/ 	.byte	0x04, 0x11
        /*000e*/ 	.short	(.L_21 - .L_20)
	.align		4
.L_20:
        /*0010*/ 	.word	index@($__internal_2_$__cuda_sm10x_tcgen05_guardrail_trap_unallocated_columns_being_dealloced)
        /*0014*/ 	.word	0x00000000


	//----- nvinfo : EIATTR_FRAME_SIZE
	.align		4
.L_21:
        /*0018*/ 	.byte	0x04, 0x11
        /*001a*/ 	.short	(.L_23 - .L_22)
	.align		4
.L_22:
        /*001c*/ 	.word	index@($__internal_1_$__cuda_sm10x_tcgen05_guardrail_trap_phase_invalid_during_alloc)
        /*0020*/ 	.word	0x00000000


	//----- nvinfo : EIATTR_FRAME_SIZE
	.align		4
.L_23:
        /*0024*/ 	.byte	0x04, 0x11
        /*0026*/ 	.short	(.L_25 - .L_24)
	.align		4
.L_24:
        /*0028*/ 	.word	index@($__internal_0_$__cuda_sm10x_tcgen05_guardrail_trap_col_being_dealloced_not_returned_by_alloc)
        /*002c*/ 	.word	0x00000000


	//----- nvinfo : EIATTR_FRAME_SIZE
	.align		4
.L_25:
        /*0030*/ 	.byte	0x04, 0x11
        /*0032*/ 	.short	(.L_27 - .L_26)
	.align		4
.L_26:
        /*0034*/ 	.word	index@(_ZN7cutlass13device_kernelINS_4gemm6kernel13GemmUniversalIN4cute5tupleIJiiiiEEENS1_10collective13CollectiveMmaINS1_35MainloopSm100TmaUmmaWarpSpecializedILi6ELi2ELi4ENS5_IJNS4_1CILi2EEENSA_ILi1EEESC_EEEEENS5_IJNSA_ILi256EEENSA_ILi16EEENSA_ILi128EEEEEENS_10bfloat16_tENS5_IJlSC_lEEESJ_SK_NS4_8TiledMMAINS4_8MMA_AtomIJNS4_26SM100_MMA_F16BF16_2x1SM_SSISJ_SJ_fLi256ELi16ELNS4_4UMMA5MajorE0ELSP_0ELNSO_7ScaleInE0ELSQ_0EEEEEENS4_6LayoutINS5_IJSC_SC_SC_EEENS5_IJNSA_ILi0EEESV_SV_EEEEENS5_IJNS4_10UnderscoreESY_SY_EEEEENS4_18SM100_TMA_2SM_LOADENS4_14ComposedLayoutINS4_7SwizzleILi3ELi4ELi3EEENS4_18smem_ptr_flag_bitsILi16EEENST_INS5_IJNSA_ILi8EEENSA_ILi64EEEEEENS5_IJS18_SC_EEEEEEEvNS4_8identityES11_S1C_vS1D_EENS_8epilogue10collective18CollectiveEpilogueINS1F_23Sm100TmaWarpSpecializedILi2ELi1ELi16ELb1ELb0EEEJNS5_IJSH_SG_SH_EEENS5_IJNST_ISH_SC_EENST_ISG_SC_EEEEESJ_SK_SJ_SK_NS1F_6fusion15FusionCallbacksIS1J_NS1O_17LinearCombinationISJ_fSJ_fLNS_15FloatRoundStyleE2EEES1K_S1N_JEEENS4_5SM1004TMEM4LOAD26SM100_TMEM_LOAD_32dp32b16xENS4_13SM90_TMA_LOADENS12_INS13_ILi1ELi4ELi3EEES16_NST_INS5_IJS17_SG_EEENS5_IJSG_SC_EEEEEEENS4_39AutoVectorizingCopyWithAssumedAlignmentILi128EEENS4_14SM90_TMA_STOREES23_S25_S25_EEEvvEEEEvNT_6ParamsE)
        /*0038*/ 	.word	0x00000000


	//----- nvinfo : EIATTR_MIN_STACK_SIZE
	.align		4
.L_27:
        /*003c*/ 	.byte	0x04, 0x12
        /*003e*/ 	.short	(.L_29 - .L_28)
	.align		4
.L_28:
        /*0040*/ 	.word	index@(_ZN7cutlass13device_kernelINS_4gemm6kernel13GemmUniversalIN4cute5tupleIJiiiiEEENS1_10collective13CollectiveMmaINS1_35MainloopSm100TmaUmmaWarpSpecializedILi6ELi2ELi4ENS5_IJNS4_1CILi2EEENSA_ILi1EEESC_EEEEENS5_IJNSA_ILi256EEENSA_ILi16EEENSA_ILi128EEEEEENS_10bfloat16_tENS5_IJlSC_lEEESJ_SK_NS4_8TiledMMAINS4_8MMA_AtomIJNS4_26SM100_MMA_F16BF16_2x1SM_SSISJ_SJ_fLi256ELi16ELNS4_4UMMA5MajorE0ELSP_0ELNSO_7ScaleInE0ELSQ_0EEEEEENS4_6LayoutINS5_IJSC_SC_SC_EEENS5_IJNSA_ILi0EEESV_SV_EEEEENS5_IJNS4_10UnderscoreESY_SY_EEEEENS4_18SM100_TMA_2SM_LOADENS4_14ComposedLayoutINS4_7SwizzleILi3ELi4ELi3EEENS4_18smem_ptr_flag_bitsILi16EEENST_INS5_IJNSA_ILi8EEENSA_ILi64EEEEEENS5_IJS18_SC_EEEEEEEvNS4_8identityES11_S1C_vS1D_EENS_8epilogue10collective18CollectiveEpilogueINS1F_23Sm100TmaWarpSpecializedILi2ELi1ELi16ELb1ELb0EEEJNS5_IJSH_SG_SH_EEENS5_IJNST_ISH_SC_EENST_ISG_SC_EEEEESJ_SK_SJ_SK_NS1F_6fusion15FusionCallbacksIS1J_NS1O_17LinearCombinationISJ_fSJ_fLNS_15FloatRoundStyleE2EEES1K_S1N_JEEENS4_5SM1004TMEM4LOAD26SM100_TMEM_LOAD_32dp32b16xENS4_13SM90_TMA_LOADENS12_INS13_ILi1ELi4ELi3EEES16_NST_INS5_IJS17_SG_EEENS5_IJSG_SC_EEEEEEENS4_39AutoVectorizingCopyWithAssumedAlignmentILi128EEENS4_14SM90_TMA_STOREES23_S25_S25_EEEvvEEEEvNT_6ParamsE)
        /*0044*/ 	.word	0x00000000
.L_29:


//--------------------- .nv.compat                --------------------------
	.section	.nv.compat,"",@"SHT_CUDA_COMPAT_INFO"
	.align	4
        /*0000*/ 	.byte	0x02, 0x09, 0x01, 0x00, 0x02, 0x02, 0x02, 0x00, 0x02, 0x05, 0x05, 0x00, 0x03, 0x07, 0x01, 0x01
        /*0010*/ 	.byte	0x02, 0x03, 0x01, 0x00, 0x02, 0x06, 0x01, 0x00, 0x04, 0x0b, 0x08, 0x00, 0x09, 0x00, 0x00, 0x00
        /*0020*/ 	.byte	0x00, 0x00, 0x00, 0x00


//--------------------- .nv.info._ZN7cutlass13device_kernelINS_4gemm6kernel13GemmUniversalIN4cute5tupleIJiiiiEEENS1_10collective13CollectiveMmaINS1_35MainloopSm100TmaUmmaWarpSpecializedILi6ELi2ELi4ENS5_IJNS4_1CILi2EEENSA_ILi1EEESC_EEEEENS5_IJNSA_ILi256EEENSA_ILi16EEENSA_ILi128EEEEEENS_10bfloat16_tENS5_IJlSC_lEEESJ_SK_NS4_8TiledMMAINS4_8MMA_AtomIJNS4_26SM100_MMA_F16BF16_2x1SM_SSISJ_SJ_fLi256ELi16ELNS4_4UMMA5MajorE0ELSP_0ELNSO_7ScaleInE0ELSQ_0EEEEEENS4_6LayoutINS5_IJSC_SC_SC_EEENS5_IJNSA_ILi0EEESV_SV_EEEEENS5_IJNS4_10UnderscoreESY_SY_EEEEENS4_18SM100_TMA_2SM_LOADENS4_14ComposedLayoutINS4_7SwizzleILi3ELi4ELi3EEENS4_18smem_ptr_flag_bitsILi16EEENST_INS5_IJNSA_ILi8EEENSA_ILi64EEEEEENS5_IJS18_SC_EEEEEEEvNS4_8identityES11_S1C_vS1D_EENS_8epilogue10collective18CollectiveEpilogueINS1F_23Sm100TmaWarpSpecializedILi2ELi1ELi16ELb1ELb0EEEJNS5_IJSH_SG_SH_EEENS5_IJNST_ISH_SC_EENST_ISG_SC_EEEEESJ_SK_SJ_SK_NS1F_6fusion15FusionCallbacksIS1J_NS1O_17LinearCombinationISJ_fSJ_fLNS_15FloatRoundStyleE2EEES1K_S1N_JEEENS4_5SM1004TMEM4LOAD26SM100_TMEM_LOAD_32dp32b16xENS4_13SM90_TMA_LOADENS12_INS13_ILi1ELi4ELi3EEES16_NST_INS5_IJS17_SG_EEENS5_IJSG_SC_EEEEEEENS4_39AutoVectorizingCopyWithAssumedAlignmentILi128EEENS4_14SM90_TMA_STOREES23_S25_S25_EEEvvEEEEvNT_6ParamsE --------------------------
	.section	.nv.info._ZN7cutlass13device_kernelINS_4gemm6kernel13GemmUniversalIN4cute5tupleIJiiiiEEENS1_10collective13CollectiveMmaINS1_35MainloopSm100TmaUmmaWarpSpecializedILi6ELi2ELi4ENS5_IJNS4_1CILi2EEENSA_ILi1EEESC_EEEEENS5_IJNSA_ILi256EEENSA_ILi16EEENSA_ILi128EEEEEENS_10bfloat16_tENS5_IJlSC_lEEESJ_SK_NS4_8TiledMMAINS4_8MMA_AtomIJNS4_26SM100_MMA_F16BF16_2x1SM_SSISJ_SJ_fLi256ELi16ELNS4_4UMMA5MajorE0ELSP_0ELNSO_7ScaleInE0ELSQ_0EEEEEENS4_6LayoutINS5_IJSC_SC_SC_EEENS5_IJNSA_ILi0EEESV_SV_EEEEENS5_IJNS4_10UnderscoreESY_SY_EEEEENS4_18SM100_TMA_2SM_LOADENS4_14ComposedLayoutINS4_7SwizzleILi3ELi4ELi3EEENS4_18smem_ptr_flag_bitsILi16EEENST_INS5_IJNSA_ILi8EEENSA_ILi64EEEEEENS5_IJS18_SC_EEEEEEEvNS4_8identityES11_S1C_vS1D_EENS_8epilogue10collective18CollectiveEpilogueINS1F_23Sm100TmaWarpSpecializedILi2ELi1ELi16ELb1ELb0EEEJNS5_IJSH_SG_SH_EEENS5_IJNST_ISH_SC_EENST_ISG_SC_EEEEESJ_SK_SJ_SK_NS1F_6fusion15FusionCallbacksIS1J_NS1O_17LinearCombinationISJ_fSJ_fLNS_15FloatRoundStyleE2EEES1K_S1N_JEEENS4_5SM1004TMEM4LOAD26SM100_TMEM_LOAD_32dp32b16xENS4_13SM90_TMA_LOADENS12_INS13_ILi1ELi4ELi3EEES16_NST_INS5_IJS17_SG_EEENS5_IJSG_SC_EEEEEEENS4_39AutoVectorizingCopyWithAssumedAlignmentILi128EEENS4_14SM90_TMA_STOREES23_S25_S25_EEEvvEEEEvNT_6ParamsE,"",@"SHT_CUDA_INFO"
	.sectionflags	@""
	.align	4


	//----- nvinfo : EIATTR_CUDA_API_VERSION
	.align		4
        /*0000*/ 	.byte	0x04, 0x37
        /*0002*/ 	.short	(.L_31 - .L_30)
.L_30:
        /*0004*/ 	.word	0x00000082


	//----- nvinfo : EIATTR_KPARAM_INFO
	.align		4
.L_31:
        /*0008*/ 	.byte	0x04, 0x17
        /*000a*/ 	.short	(.L_33 - .L_32)
.L_32:
        /*000c*/ 	.word	0x00000000
        /*0010*/ 	.short	0x0000
        /*0012*/ 	.short	0x0000
        /*0014*/ 	.byte	0x00, 0xf0, 0x01, 0x20


	//----- nvinfo : EIATTR_AT_ENTRY_FRAGMENTS
	.align		4
.L_33:
        /*0018*/ 	.byte	0x04, 0x4f
        /*001a*/ 	.short	(.L_35 - .L_34)


	//   ....[0]....
.L_34:
        /*001c*/ 	.word	0x00000007


	//----- nvinfo : EIATTR_RESERVED_SMEM_USED
	.align		4
.L_35:
        /*0020*/ 	.byte	0x01, 0x41
	.zero		2


	//----- nvinfo : EIATTR_SPARSE_MMA_MASK
	.align		4
        /*0024*/ 	.byte	0x03, 0x50
        /*0026*/ 	.short	0x0000


	//----- nvinfo : EIATTR_TCGEN05_2CTA_USED
	.align		4
        /*0028*/ 	.byte	0x01, 0x52
	.zero		2


	//----- nvinfo : EIATTR_MAXREG_COUNT
	.align		4
        /*002c*/ 	.byte	0x03, 0x1b
        /*002e*/ 	.short	0x00ff


	//----- nvinfo : EIATTR_NUM_BARRIERS
	.align		4
        /*0030*/ 	.byte	0x02, 0x4c
        /*0032*/ 	.byte	0x07
	.zero		1


	//----- nvinfo : EIATTR_EXTERNS
	.align		4
        /*0034*/ 	.byte	0x04, 0x0f
        /*0036*/ 	.short	(.L_37 - .L_36)


	//   ....[0]....
	.align		4
.L_36:
        /*0038*/ 	.word	index@(__assertfail)


	//----- nvinfo : EIATTR_MERCURY_ISA_VERSION
	.align		4
.L_37:
        /*003c*/ 	.byte	0x03, 0x5f
        /*003e*/ 	.short	0x0101


	//----- nvinfo : EIATTR_INT_WARP_WIDE_INSTR_OFFSETS
	.align		4
        /*0040*/ 	.byte	0x04, 0x31
        /*0042*/ 	.short	(.L_39 - .L_38)


	//   ....[0]....
.L_38:
        /*0044*/ 	.word	0x00000d10


	//   ....[1]....
        /*0048*/ 	.word	0x00000db0


	//   ....[2]....
        /*004c*/ 	.word	0x00002280


	//   ....[3]....
        /*0050*/ 	.word	0x00004440


	//   ....[4]....
        /*0054*/ 	.word	0x00004460


	//   ....[5]....
        /*0058*/ 	.word	0x00004490


	//   ....[6]....
        /*005c*/ 	.word	0x00004e90


	//   ....[7]....
        /*0060*/ 	.word	0x00004fd0


	//----- nvinfo : EIATTR_COOP_GROUP_MASK_REGIDS
	.align		4
.L_39:
        /*0064*/ 	.byte	0x04, 0x29
        /*0066*/ 	.short	(.L_41 - .L_40)


	//   ....[0]....
.L_40:
        /*0068*/ 	.word	0xffffffff


	//   ....[1]....
        /*006c*/ 	.word	0xffffffff


	//   ....[2]....
        /*0070*/ 	.word	0xffffffff


	//   ....[3]....
        /*0074*/ 	.word	0xffffffff


	//   ....[4]....
        /*0078*/ 	.word	0xffffffff


	//   ....[5]....
        /*007c*/ 	.word	0xffffffff


	//   ....[6]....
        /*0080*/ 	.word	0xffffffff


	//   ....[7]....
        /*0084*/ 	.word	0xffffffff


	//   ....[8]....
        /*0088*/ 	.word	0xffffffff


	//   ....[9]....
        /*008c*/ 	.word	0xffffffff


	//   ....[10]....
        /*0090*/ 	.word	0xffffffff


	//   ....[11]....
        /*0094*/ 	.word	0xffffffff


	//   ....[12]....
        /*0098*/ 	.word	0xffffffff


	//   ....[13]....
        /*009c*/ 	.word	0xffffffff


	//----- nvinfo : EIATTR_COOP_GROUP_INSTR_OFFSETS
	.align		4
.L_41:
        /*00a0*/ 	.byte	0x04, 0x28
        /*00a2*/ 	.short	(.L_43 - .L_42)


	//   ....[0]....
.L_42:
        /*00a4*/ 	.word	0x000000c0


	//   ....[1]....
        /*00a8*/ 	.word	0x00000500


	//   ....[2]....
        /*00ac*/ 	.word	0x000006c0


	//   ....[3]....
        /*00b0*/ 	.word	0x00000810


	//   ....[4]....
        /*00b4*/ 	.word	0x00000900


	//   ....[5]....
        /*00b8*/ 	.word	0x00000a60


	//   ....[6]....
        /*00bc*/ 	.word	0x00000bf0


	//   ....[7]....
        /*00c0*/ 	.word	0x00000e30


	//   ....[8]....
        /*00c4*/ 	.word	0x00002160


	//   ....[9]....
        /*00c8*/ 	.word	0x00003060


	//   ....[10]....
        /*00cc*/ 	.word	0x00003530


	//   ....[11]....
        /*00d0*/ 	.word	0x00003560


	//   ....[12]....
        /*00d4*/ 	.word	0x00004340


	//   ....[13]....
        /*00d8*/ 	.word	0x00004550


	//----- nvinfo : EIATTR_VRC_CTA_INIT_COUNT
	.align		4
.L_43:
        /*00dc*/ 	.byte	0x02, 0x4a
        /*00de*/ 	.byte	0x80
	.zero		1


	//----- nvinfo : EIATTR_SYSCALL_OFFSETS
	.align		4
        /*00e0*/ 	.byte	0x04, 0x46
        /*00e2*/ 	.short	(.L_45 - .L_44)


	//   ....[0]....
.L_44:
        /*00e4*/ 	.word	0x00005a60


	//   ....[1]....
        /*00e8*/ 	.word	0x00005b50


	//   ....[2]....
        /*00ec*/ 	.word	0x00006260


	//----- nvinfo : EIATTR_MBARRIER_INSTR_OFFSETS
	.align		4
.L_45:
        /*00f0*/ 	.byte	0x04, 0x39
        /*00f2*/ 	.short	(.L_47 - .L_46)


	//   ....[0]....
.L_46:
        /*00f4*/ 	.word	0x000005f0
        /*00f8*/ 	.word	0x000000ff
        /*00fc*/ 	.word	0x00000000
        /*0100*/ 	.short	0x0100
        /*0102*/ 	.byte	0x08
	.zero		1


	//   ....[1]....
        /*0104*/ 	.word	0x00000600
        /*0108*/ 	.word	0x000000ff
        /*010c*/ 	.word	0x00000030
        /*0110*/ 	.short	0x0100
        /*0112*/ 	.byte	0x08
	.zero		1


	//   ....[2]....
        /*0114*/ 	.word	0x00000610
        /*0118*/ 	.word	0x000000ff
        /*011c*/ 	.word	0x00000008
        /*0120*/ 	.short	0x0100
        /*0122*/ 	.byte	0x08
	.zero		1


	//   ....[3]....
        /*0124*/ 	.word	0x00000620
        /*0128*/ 	.word	0x000000ff
        /*012c*/ 	.word	0x00000038
        /*0130*/ 	.short	0x0100
        /*0132*/ 	.byte	0x08
	.zero		1


	//   ....[4]....
        /*0134*/ 	.word	0x00000630
        /*0138*/ 	.word	0x000000ff
        /*013c*/ 	.word	0x00000010
        /*0140*/ 	.short	0x0100
        /*0142*/ 	.byte	0x08
	.zero		1


	//   ....[5]....
        /*0144*/ 	.word	0x00000640
        /*0148*/ 	.word	0x000000ff
        /*014c*/ 	.word	0x00000040
        /*0150*/ 	.short	0x0100
        /*0152*/ 	.byte	0x08
	.zero		1


	//   ....[6]....
        /*0154*/ 	.word	0x00000650
        /*0158*/ 	.word	0x000000ff
        /*015c*/ 	.word	0x00000018
        /*0160*/ 	.short	0x0100
        /*0162*/ 	.byte	0x08
	.zero		1


	//   ....[7]....
        /*0164*/ 	.word	0x00000660
        /*0168*/ 	.word	0x000000ff
        /*016c*/ 	.word	0x00000048
        /*0170*/ 	.short	0x0100
        /*0172*/ 	.byte	0x08
	.zero		1


	//   ....[8]....
        /*0174*/ 	.word	0x00000670
        /*0178*/ 	.word	0x000000ff
        /*017c*/ 	.word	0x00000020
        /*0180*/ 	.short	0x0100
        /*0182*/ 	.byte	0x08
	.zero		1


	//   ....[9]....
        /*0184*/ 	.word	0x00000680
        /*0188*/ 	.word	0x000000ff
        /*018c*/ 	.word	0x00000050
        /*0190*/ 	.short	0x0100
        /*0192*/ 	.byte	0x08
	.zero		1


	//   ....[10]....
        /*0194*/ 	.word	0x00000690
        /*0198*/ 	.word	0x000000ff
        /*019c*/ 	.word	0x00000028
        /*01a0*/ 	.short	0x0100
        /*01a2*/ 	.byte	0x08
	.zero		1


	//   ....[11]....
        /*01a4*/ 	.word	0x000006a0
        /*01a8*/ 	.word	0x000000ff
        /*01ac*/ 	.word	0x00000058
        /*01b0*/ 	.short	0x0100
        /*01b2*/ 	.byte	0x08
	.zero		1


	//   ....[12]....
        /*01b4*/ 	.word	0x000007c0
        /*01b8*/ 	.word	0x000000ff
        /*01bc*/ 	.word	0x00000060
        /*01c0*/ 	.short	0x0100
        /*01c2*/ 	.byte	0x09
	.zero		1


	//   ....[13]....
        /*01c4*/ 	.word	0x000007d0
        /*01c8*/ 	.word	0x000000ff
        /*01cc*/ 	.word	0x00000070
        /*01d0*/ 	.short	0x0100
        /*01d2*/ 	.byte	0x09
	.zero		1


	//   ....[14]....
        /*01d4*/ 	.word	0x000007e0
        /*01d8*/ 	.word	0x000000ff
        /*01dc*/ 	.word	0x00000068
        /*01e0*/ 	.short	0x0100
        /*01e2*/ 	.byte	0x09
	.zero		1


	//   ....[15]....
        /*01e4*/ 	.word	0x000007f0
        /*01e8*/ 	.word	0x000000ff
        /*01ec*/ 	.word	0x00000078
        /*01f0*/ 	.short	0x0100
        /*01f2*/ 	.byte	0x09
	.zero		1


	//   ....[16]....
        /*01f4*/ 	.word	0x000008d0
        /*01f8*/ 	.word	0x000000ff
        /*01fc*/ 	.word	0x00000080
        /*0200*/ 	.short	0x0100
        /*0202*/ 	.byte	0x08
	.zero		1


	//   ....[17]....
        /*0204*/ 	.word	0x000008e0
        /*0208*/ 	.word	0x000000ff
        /*020c*/ 	.word	0x00000088
        /*0210*/ 	.short	0x0100
        /*0212*/ 	.byte	0x08
	.zero		1


	//   ....[18]....
        /*0214*/ 	.word	0x00000a10
        /*0218*/ 	.word	0x000000ff
        /*021c*/ 	.word	0x00000090
        /*0220*/ 	.short	0x0100
        /*0222*/ 	.byte	0x08
	.zero		1


	//   ....[19]....
        /*0224*/ 	.word	0x00000a20
        /*0228*/ 	.word	0x000000ff
        /*022c*/ 	.word	0x000000a0
        /*0230*/ 	.short	0x0100
        /*0232*/ 	.byte	0x08
	.zero		1


	//   ....[20]....
        /*0234*/ 	.word	0x00000a30
        /*0238*/ 	.word	0x000000ff
        /*023c*/ 	.word	0x00000098
        /*0240*/ 	.short	0x0100
        /*0242*/ 	.byte	0x08
	.zero		1


	//   ....[21]....
        /*0244*/ 	.word	0x00000a40
        /*0248*/ 	.word	0x000000ff
        /*024c*/ 	.word	0x000000a8
        /*0250*/ 	.short	0x0100
        /*0252*/ 	.byte	0x08
	.zero		1


	//   ....[22]....
        /*0254*/ 	.word	0x00000b60
        /*0258*/ 	.word	0x000000ff
        /*025c*/ 	.word	0x000000b0
        /*0260*/ 	.short	0x0100
        /*0262*/ 	.byte	0x09
	.zero		1


	//   ....[23]....
        /*0264*/ 	.word	0x00000b70
        /*0268*/ 	.word	0x000000ff
        /*026c*/ 	.word	0x000000d0
        /*0270*/ 	.short	0x0100
        /*0272*/ 	.byte	0x09
	.zero		1


	//   ....[24]....
        /*0274*/ 	.word	0x00000b80
        /*0278*/ 	.word	0x000000ff
        /*027c*/ 	.word	0x000000b8
        /*0280*/ 	.short	0x0100
        /*0282*/ 	.byte	0x09
	.zero		1


	//   ....[25]....
        /*0284*/ 	.word	0x00000b90
        /*0288*/ 	.word	0x000000ff
        /*028c*/ 	.word	0x000000d8
        /*0290*/ 	.short	0x0100
        /*0292*/ 	.byte	0x09
	.zero		1


	//   ....[26]....
        /*0294*/ 	.word	0x00000ba0
        /*0298*/ 	.word	0x000000ff
        /*029c*/ 	.word	0x000000c0
        /*02a0*/ 	.short	0x0100
        /*02a2*/ 	.byte	0x09
	.zero		1


	//   ....[27]....
        /*02a4*/ 	.word	0x00000bb0
        /*02a8*/ 	.word	0x000000ff
        /*02ac*/ 	.word	0x000000e0
        /*02b0*/ 	.short	0x0100
        /*02b2*/ 	.byte	0x09
	.zero		1


	//   ....[28]....
        /*02b4*/ 	.word	0x00000bc0
        /*02b8*/ 	.word	0x000000ff
        /*02bc*/ 	.word	0x000000c8
        /*02c0*/ 	.short	0x0100
        /*02c2*/ 	.byte	0x09
	.zero		1


	//   ....[29]....
        /*02c4*/ 	.word	0x00000bd0
        /*02c8*/ 	.word	0x000000ff
        /*02cc*/ 	.word	0x000000e8
        /*02d0*/ 	.short	0x0100
        /*02d2*/ 	.byte	0x09
	.zero		1


	//   ....[30]....
        /*02d4*/ 	.word	0x00000cc0
        /*02d8*/ 	.word	0x000000ff
        /*02dc*/ 	.word	0x000000f0
        /*02e0*/ 	.short	0x0100
        /*02e2*/ 	.byte	0x08
	.zero		1


	//   ....[31]....
        /*02e4*/ 	.word	0x00000cd0
        /*02e8*/ 	.word	0x000000ff
        /*02ec*/ 	.word	0x00000100
        /*02f0*/ 	.short	0x0100
        /*02f2*/ 	.byte	0x08
	.zero		1


	//   ....[32]....
        /*02f4*/ 	.word	0x00000ce0
        /*02f8*/ 	.word	0x000000ff
        /*02fc*/ 	.word	0x000000f8
        /*0300*/ 	.short	0x0100
        /*0302*/ 	.byte	0x08
	.zero		1


	//   ....[33]....
        /*0304*/ 	.word	0x00000cf0
        /*0308*/ 	.word	0x000000ff
        /*030c*/ 	.word	0x00000108
        /*0310*/ 	.short	0x0100
        /*0312*/ 	.byte	0x08
	.zero		1


	//   ....[34]....
        /*0314*/ 	.word	0x00000de0
        /*0318*/ 	.word	0x000000ff
        /*031c*/ 	.word	0x00000110
        /*0320*/ 	.short	0x0100
        /*0322*/ 	.byte	0x06
	.zero		1


	//   ....[35]....
        /*0324*/ 	.word	0x00001800
        /*0328*/ 	.word	0x00000003
        /*032c*/ 	.word	0x00000100
        /*0330*/ 	.short	0x010a
        /*0332*/ 	.byte	0xff
	.zero		1


	//   ....[36]....
        /*0334*/ 	.word	0x00001830
        /*0338*/ 	.word	0x00000003
        /*033c*/ 	.word	0x000000f0
        /*0340*/ 	.short	0x0101
        /*0342*/ 	.byte	0xff
	.zero		1


	//   ....[37]....
        /*0344*/ 	.word	0x00001930
        /*0348*/ 	.word	0x000000ff
        /*034c*/ 	.word	0x00000030
        /*0350*/ 	.short	0x010a
        /*0352*/ 	.byte	0x08
	.zero		1


	//   ....[38]....
        /*0354*/ 	.word	0x00001a00
        /*0358*/ 	.word	0x000000ff
        /*035c*/ 	.word	0x00000030
        /*0360*/ 	.short	0x010a
        /*0362*/ 	.byte	0x21
	.zero		1


	//   ....[39]....
        /*0364*/ 	.word	0x00001bb0
        /*0368*/ 	.word	0x000000ff
        /*036c*/ 	.word	0x00000030
        /*0370*/ 	.short	0x010a
        /*0372*/ 	.byte	0x08
	.zero		1


	//   ....[40]....
        /*0374*/ 	.word	0x00001d70
        /*0378*/ 	.word	0x000000ff
        /*037c*/ 	.word	0x00000088
        /*0380*/ 	.short	0x0101
        /*0382*/ 	.byte	0x04
	.zero		1


	//   ....[41]....
        /*0384*/ 	.word	0x00001d90
        /*0388*/ 	.word	0x000000ff
        /*038c*/ 	.word	0x00000030
        /*0390*/ 	.short	0x010a
        /*0392*/ 	.byte	0x08
	.zero		1


	//   ....[42]....
        /*0394*/ 	.word	0x00001e10
        /*0398*/ 	.word	0x000000ff
        /*039c*/ 	.word	0x00000030
        /*03a0*/ 	.short	0x010a
        /*03a2*/ 	.byte	0x21
	.zero		1


	//   ....[43]....
        /*03a4*/ 	.word	0x00001fa0
        /*03a8*/ 	.word	0x000000ff
        /*03ac*/ 	.word	0x00000030
        /*03b0*/ 	.short	0x010a
        /*03b2*/ 	.byte	0x08
	.zero		1


	//   ....[44]....
        /*03b4*/ 	.word	0x00002190
        /*03b8*/ 	.word	0x00000002
        /*03bc*/ 	.word	0x00000090
        /*03c0*/ 	.short	0x010a
        /*03c2*/ 	.byte	0xff
	.zero		1


	//   ....[45]....
        /*03c4*/ 	.word	0x00002250
        /*03c8*/ 	.word	0x00000002
        /*03cc*/ 	.word	0x00000000
        /*03d0*/ 	.short	0x0101
        /*03d2*/ 	.byte	0xff
	.zero		1


	//   ....[46]....
        /*03d4*/ 	.word	0x000027b0
        /*03d8*/ 	.word	0x000000ff
        /*03dc*/ 	.word	0x00000000
        /*03e0*/ 	.short	0x010a
        /*03e2*/ 	.byte	0x05
	.zero		1


	//   ....[47]....
        /*03e4*/ 	.word	0x00002840
        /*03e8*/ 	.word	0x000000ff
        /*03ec*/ 	.word	0x00000000
        /*03f0*/ 	.short	0x010a
        /*03f2*/ 	.byte	0x05
	.zero		1


	//   ....[48]....
        /*03f4*/ 	.word	0x000028d0
        /*03f8*/ 	.word	0x000000ff
        /*03fc*/ 	.word	0x00000000
        /*0400*/ 	.short	0x010a
        /*0402*/ 	.byte	0x05
	.zero		1


	//   ....[49]....
        /*0404*/ 	.word	0x00002960
        /*0408*/ 	.word	0x000000ff
        /*040c*/ 	.word	0x00000000
        /*0410*/ 	.short	0x010a
        /*0412*/ 	.byte	0x05
	.zero		1


	//   ....[50]....
        /*0414*/ 	.word	0x000029f0
        /*0418*/ 	.word	0x000000ff
        /*041c*/ 	.word	0x00000000
        /*0420*/ 	.short	0x010a
        /*0422*/ 	.byte	0x05
	.zero		1


	//   ....[51]....
        /*0424*/ 	.word	0x00002a90
        /*0428*/ 	.word	0x00000000
        /*042c*/ 	.word	0x00000000
        /*0430*/ 	.short	0x010a
        /*0432*/ 	.byte	0xff
	.zero		1


	//   ....[52]....
        /*0434*/ 	.word	0x00002bc0
        /*0438*/ 	.word	0x00000000
        /*043c*/ 	.word	0x000000f0
        /*0440*/ 	.short	0x010a
        /*0442*/ 	.byte	0xff
	.zero		1


	//   ....[53]....
        /*0444*/ 	.word	0x00002c30
        /*0448*/ 	.word	0x00000004
        /*044c*/ 	.word	0x00000000
        /*0450*/ 	.short	0x0101
        /*0452*/ 	.byte	0xff
	.zero		1


	//   ....[54]....
        /*0454*/ 	.word	0x00002c50
        /*0458*/ 	.word	0x000000ff
        /*045c*/ 	.word	0x000000a0
        /*0460*/ 	.short	0x010a
        /*0462*/ 	.byte	0x05
	.zero		1


	//   ....[55]....
        /*0464*/ 	.word	0x00002d70
        /*0468*/ 	.word	0x00000000
        /*046c*/ 	.word	0x00000090
        /*0470*/ 	.short	0x010a
        /*0472*/ 	.byte	0xff
	.zero		1


	//   ....[56]....
        /*0474*/ 	.word	0x00002e70
        /*0478*/ 	.word	0x00000000
        /*047c*/ 	.word	0x00000000
        /*0480*/ 	.short	0x0101
        /*0482*/ 	.byte	0xff
	.zero		1


	//   ....[57]....
        /*0484*/ 	.word	0x00002f00
        /*0488*/ 	.word	0x000000ff
        /*048c*/ 	.word	0x000000a0
        /*0490*/ 	.short	0x0106
        /*0492*/ 	.byte	0x05
	.zero		1


	//   ....[58]....
        /*0494*/ 	.word	0x00002f20
        /*0498*/ 	.word	0x000000ff
        /*049c*/ 	.word	0x000000a0
        /*04a0*/ 	.short	0x010a
        /*04a2*/ 	.byte	0x05
	.zero		1


	//   ....[59]....
        /*04a4*/ 	.word	0x00002fb0
        /*04a8*/ 	.word	0x000000ff
        /*04ac*/ 	.word	0x000000a0
        /*04b0*/ 	.short	0x0106
        /*04b2*/ 	.byte	0x04
	.zero		1


	//   ....[60]....
        /*04b4*/ 	.word	0x00002ff0
        /*04b8*/ 	.word	0x00000000
        /*04bc*/ 	.word	0x000000a0
        /*04c0*/ 	.short	0x010a
        /*04c2*/ 	.byte	0xff
	.zero		1


	//   ....[61]....
        /*04c4*/ 	.word	0x00003230
        /*04c8*/ 	.word	0x000000ff
        /*04cc*/ 	.word	0x00000008
        /*04d0*/ 	.short	0x010a
        /*04d2*/ 	.byte	0x06
	.zero		1


	//   ....[62]....
        /*04d4*/ 	.word	0x00003250
        /*04d8*/ 	.word	0x000000ff
        /*04dc*/ 	.word	0x00000008
        /*04e0*/ 	.short	0x010a
        /*04e2*/ 	.byte	0x06
	.zero		1


	//   ....[63]....
        /*04e4*/ 	.word	0x000033e0
        /*04e8*/ 	.word	0x000000ff
        /*04ec*/ 	.word	0x00000008
        /*04f0*/ 	.short	0x010a
        /*04f2*/ 	.byte	0x06
	.zero		1


	//   ....[64]....
        /*04f4*/ 	.word	0x00003400
        /*04f8*/ 	.word	0x000000ff
        /*04fc*/ 	.word	0x00000008
        /*0500*/ 	.short	0x010a
        /*0502*/ 	.byte	0x06
	.zero		1


	//   ....[65]....
        /*0504*/ 	.word	0x000034c0
        /*0508*/ 	.word	0x000000ff
        /*050c*/ 	.word	0x00000000
        /*0510*/ 	.short	0x0101
        /*0512*/ 	.byte	0x07
	.zero		1


	//   ....[66]....
        /*0514*/ 	.word	0x00003880
        /*0518*/ 	.word	0x00000000
        /*051c*/ 	.word	0x00000090
        /*0520*/ 	.short	0x010a
        /*0522*/ 	.byte	0xff
	.zero		1


	//   ....[67]....
        /*0524*/ 	.word	0x00003940
        /*0528*/ 	.word	0x00000000
        /*052c*/ 	.word	0x00000000
        /*0530*/ 	.short	0x0101
        /*0532*/ 	.byte	0xff
	.zero		1


	//   ....[68]....
        /*0534*/ 	.word	0x000039f0
        /*0538*/ 	.word	0x000000ff
        /*053c*/ 	.word	0x00000000
        /*0540*/ 	.short	0x010a
        /*0542*/ 	.byte	0x09
	.zero		1


	//   ....[69]....
        /*0544*/ 	.word	0x00003a10
        /*0548*/ 	.word	0x000000ff
        /*054c*/ 	.word	0x000000d0
        /*0550*/ 	.short	0x010a
        /*0552*/ 	.byte	0x08
	.zero		1


	//   ....[70]....
        /*0554*/ 	.word	0x00003ac0
        /*0558*/ 	.word	0x000000ff
        /*055c*/ 	.word	0x00000000
        /*0560*/ 	.short	0x010a
        /*0562*/ 	.byte	0x0e
	.zero		1


	//   ....[71]....
        /*0564*/ 	.word	0x00003bf0
        /*0568*/ 	.word	0x000000ff
        /*056c*/ 	.word	0x00000000
        /*0570*/ 	.short	0x010a
        /*0572*/ 	.byte	0x26
	.zero		1


	//   ....[72]....
        /*0574*/ 	.word	0x00004030
        /*0578*/ 	.word	0x000000ff
        /*057c*/ 	.word	0x00000000
        /*0580*/ 	.short	0x010a
        /*0582*/ 	.byte	0x08
	.zero		1


	//   ....[73]....
        /*0584*/ 	.word	0x000040c0
        /*0588*/ 	.word	0x000000ff
        /*058c*/ 	.word	0x00000000
        /*0590*/ 	.short	0x010a
        /*0592*/ 	.byte	0x08
	.zero		1


	//   ....[74]....
        /*0594*/ 	.word	0x00004150
        /*0598*/ 	.word	0x000000ff
        /*059c*/ 	.word	0x00000000
        /*05a0*/ 	.short	0x010a
        /*05a2*/ 	.byte	0x08
	.zero		1


	//   ....[75]....
        /*05a4*/ 	.word	0x000041f0
        /*05a8*/ 	.word	0x00000000
        /*05ac*/ 	.word	0x00000000
        /*05b0*/ 	.short	0x010a
        /*05b2*/ 	.byte	0xff
	.zero		1


	//   ....[76]....
        /*05b4*/ 	.word	0x00004230
        /*05b8*/ 	.word	0x00000000
        /*05bc*/ 	.word	0x00000000
        /*05c0*/ 	.short	0x010a
        /*05c2*/ 	.byte	0xff
	.zero		1


	//   ....[77]....
        /*05c4*/ 	.word	0x000042a0
        /*05c8*/ 	.word	0x000000ff
        /*05cc*/ 	.word	0x00000000
        /*05d0*/ 	.short	0x0101
        /*05d2*/ 	.byte	0x05
	.zero		1


	//   ....[78]....
        /*05d4*/ 	.word	0x000042e0
        /*05d8*/ 	.word	0x000000ff
        /*05dc*/ 	.word	0x00000110
        /*05e0*/ 	.short	0x010a
        /*05e2*/ 	.byte	0x07
	.zero		1


	//   ....[79]....
        /*05e4*/ 	.word	0x00004330
        /*05e8*/ 	.word	0x000000ff
        /*05ec*/ 	.word	0x00000000
        /*05f0*/ 	.short	0x0101
        /*05f2*/ 	.byte	0x05
	.zero		1


	//   ....[80]....
        /*05f4*/ 	.word	0x00004730
        /*05f8*/ 	.word	0x00000000
        /*05fc*/ 	.word	0x00000090
        /*0600*/ 	.short	0x010a
        /*0602*/ 	.byte	0xff
	.zero		1


	//   ....[81]....
        /*0604*/ 	.word	0x00004810
        /*0608*/ 	.word	0x00000000
        /*060c*/ 	.word	0x00000000
        /*0610*/ 	.short	0x0101
        /*0612*/ 	.byte	0xff
	.zero		1


	//   ....[82]....
        /*0614*/ 	.word	0x00004b30
        /*0618*/ 	.word	0x000000ff
        /*061c*/ 	.word	0x00000088
        /*0620*/ 	.short	0x010a
        /*0622*/ 	.byte	0x06
	.zero		1


	//   ....[83]....
        /*0624*/ 	.word	0x00004d10
        /*0628*/ 	.word	0x000000ff
        /*062c*/ 	.word	0x00000070
        /*0630*/ 	.short	0x010a
        /*0632*/ 	.byte	0x0d
	.zero		1


	//   ....[84]....
        /*0634*/ 	.word	0x00005020
        /*0638*/ 	.word	0x000000ff
        /*063c*/ 	.word	0x00000060
        /*0640*/ 	.short	0x010b
        /*0642*/ 	.byte	0x0d
	.zero		1


	//   ....[85]....
        /*0644*/ 	.word	0x00005080
        /*0648*/ 	.word	0x000000ff
        /*064c*/ 	.word	0x00000000
        /*0650*/ 	.short	0x0101
        /*0652*/ 	.byte	0x0e
	.zero		1


	//   ....[86]....
        /*0654*/ 	.word	0x000050d0
        /*0658*/ 	.word	0x000000ff
        /*065c*/ 	.word	0x00000000
        /*0660*/ 	.short	0x010a
        /*0662*/ 	.byte	0x04
	.zero		1


	//   ....[87]....
        /*0664*/ 	.word	0x00005170
        /*0668*/ 	.word	0x00000000
        /*066c*/ 	.word	0x00000000
        /*0670*/ 	.short	0x010a
        /*0672*/ 	.byte	0xff
	.zero		1


	//   ....[88]....
        /*0674*/ 	.word	0x00005470
        /*0678*/ 	.word	0x00000000
        /*067c*/ 	.word	0x00000090
        /*0680*/ 	.short	0x010a
        /*0682*/ 	.byte	0xff
	.zero		1


	//   ....[89]....
        /*0684*/ 	.word	0x00005580
        /*0688*/ 	.word	0x00000000
        /*068c*/ 	.word	0x00000000
        /*0690*/ 	.short	0x0101
        /*0692*/ 	.byte	0xff
	.zero		1


	//   ....[90]....
        /*0694*/ 	.word	0x00005ee0
        /*0698*/ 	.word	0x00000003
        /*069c*/ 	.word	0x00000060
        /*06a0*/ 	.short	0x010a
        /*06a2*/ 	.byte	0xff
	.zero		1


	//   ....[91]....
        /*06a4*/ 	.word	0x00005ef0
        /*06a8*/ 	.word	0x0000004c
        /*06ac*/ 	.word	0x000000b0
        /*06b0*/ 	.short	0x010a
        /*06b2*/ 	.byte	0xff
	.zero		1


	//   ....[92]....
        /*06b4*/ 	.word	0x000060a0
        /*06b8*/ 	.word	0x00000003
        /*06bc*/ 	.word	0x00000060
        /*06c0*/ 	.short	0x010a
        /*06c2*/ 	.byte	0xff
	.zero		1


	//   ....[93]....
        /*06c4*/ 	.word	0x00006140
        /*06c8*/ 	.word	0x0000004c
        /*06cc*/ 	.word	0x000000b0
        /*06d0*/ 	.short	0x010a
        /*06d2*/ 	.byte	0xff
	.zero		1


	//   ....[94]....
        /*06d4*/ 	.word	0x00006670
        /*06d8*/ 	.word	0x00000011
        /*06dc*/ 	.word	0x00000000
        /*06e0*/ 	.short	0x0101
        /*06e2*/ 	.byte	0xff
	.zero		1


	//   ....[95]....
        /*06e4*/ 	.word	0x00006920
        /*06e8*/ 	.word	0x00000002
        /*06ec*/ 	.word	0x00000000
        /*06f0*/ 	.short	0x0101
        /*06f2*/ 	.byte	0xff
	.zero		1


	//   ....[96]....
        /*06f4*/ 	.word	0x00006bc0
        /*06f8*/ 	.word	0x00000003
        /*06fc*/ 	.word	0x00000100
        /*0700*/ 	.short	0x010a
        /*0702*/ 	.byte	0xff
	.zero		1


	//   ....[97]....
        /*0704*/ 	.word	0x00006c20
        /*0708*/ 	.word	0x00000002
        /*070c*/ 	.word	0x00000030
        /*0710*/ 	.short	0x010a
        /*0712*/ 	.byte	0xff
	.zero		1


	//   ....[98]....
        /*0714*/ 	.word	0x00006c80
        /*0718*/ 	.word	0x00000002
        /*071c*/ 	.word	0x00000030
        /*0720*/ 	.short	0x010a
        /*0722*/ 	.byte	0xff
	.zero		1


	//   ....[99]....
        /*0724*/ 	.word	0x00006cd0
        /*0728*/ 	.word	0x00000002
        /*072c*/ 	.word	0x00000090
        /*0730*/ 	.short	0x010a
        /*0732*/ 	.byte	0xff
	.zero		1


	//   ....[100]....
        /*0734*/ 	.word	0x00006d30
        /*0738*/ 	.word	0x00000000
        /*073c*/ 	.word	0x00000000
        /*0740*/ 	.short	0x010a
        /*0742*/ 	.byte	0xff
	.zero		1


	//   ....[101]....
        /*0744*/ 	.word	0x00006d90
        /*0748*/ 	.word	0x00000000
        /*074c*/ 	.word	0x00000000
        /*0750*/ 	.short	0x010a
        /*0752*/ 	.byte	0xff
	.zero		1


	//   ....[102]....
        /*0754*/ 	.word	0x00006df0
        /*0758*/ 	.word	0x00000000
        /*075c*/ 	.word	0x00000000
        /*0760*/ 	.short	0x010a
        /*0762*/ 	.byte	0xff
	.zero		1


	//   ....[103]....
        /*0764*/ 	.word	0x00006e50
        /*0768*/ 	.word	0x00000000
        /*076c*/ 	.word	0x00000000
        /*0770*/ 	.short	0x010a
        /*0772*/ 	.byte	0xff
	.zero		1


	//   ....[104]....
        /*0774*/ 	.word	0x00006eb0
        /*0778*/ 	.word	0x00000000
        /*077c*/ 	.word	0x00000000
        /*0780*/ 	.short	0x010a
        /*0782*/ 	.byte	0xff
	.zero		1


	//   ....[105]....
        /*0784*/ 	.word	0x00006f00
        /*0788*/ 	.word	0x00000000
        /*078c*/ 	.word	0x000000f0
        /*0790*/ 	.short	0x010a
        /*0792*/ 	.byte	0xff
	.zero		1


	//   ....[106]....
        /*0794*/ 	.word	0x00006f60
        /*0798*/ 	.word	0x00000000
        /*079c*/ 	.word	0x000000a0
        /*07a0*/ 	.short	0x010a
        /*07a2*/ 	.byte	0xff
	.zero		1


	//   ....[107]....
        /*07a4*/ 	.word	0x00006fb0
        /*07a8*/ 	.word	0x00000000
        /*07ac*/ 	.word	0x00000090
        /*07b0*/ 	.short	0x010a
        /*07b2*/ 	.byte	0xff
	.zero		1


	//   ....[108]....
        /*07b4*/ 	.word	0x00007010
        /*07b8*/ 	.word	0x00000000
        /*07bc*/ 	.word	0x000000a0
        /*07c0*/ 	.short	0x010a
        /*07c2*/ 	.byte	0xff
	.zero		1


	//   ....[109]....
        /*07c4*/ 	.word	0x00007070
        /*07c8*/ 	.word	0x00000004
        /*07cc*/ 	.word	0x00000008
        /*07d0*/ 	.short	0x010a
        /*07d2*/ 	.byte	0xff
	.zero		1


	//   ....[110]....
        /*07d4*/ 	.word	0x00007150
        /*07d8*/ 	.word	0x00000002
        /*07dc*/ 	.word	0x00000008
        /*07e0*/ 	.short	0x010a
        /*07e2*/ 	.byte	0xff
	.zero		1


	//   ....[111]....
        /*07e4*/ 	.word	0x000071a0
        /*07e8*/ 	.word	0x00000000
        /*07ec*/ 	.word	0x00000090
        /*07f0*/ 	.short	0x010a
        /*07f2*/ 	.byte	0xff
	.zero		1


	//   ....[112]....
        /*07f4*/ 	.word	0x00007200
        /*07f8*/ 	.word	0x00000000
        /*07fc*/ 	.word	0x000000d0
        /*0800*/ 	.short	0x010a
        /*0802*/ 	.byte	0xff
	.zero		1


	//   ....[113]....
        /*0804*/ 	.word	0x00007260
        /*0808*/ 	.word	0x00000000
        /*080c*/ 	.word	0x00000000
        /*0810*/ 	.short	0x010a
        /*0812*/ 	.byte	0xff
	.zero		1


	//   ....[114]....
        /*0814*/ 	.word	0x000072c0
        /*0818*/ 	.word	0x00000000
        /*081c*/ 	.word	0x00000000
        /*0820*/ 	.short	0x010a
        /*0822*/ 	.byte	0xff
	.zero		1


	//   ....[115]....
        /*0824*/ 	.word	0x00007320
        /*0828*/ 	.word	0x00000000
        /*082c*/ 	.word	0x00000000
        /*0830*/ 	.short	0x010a
        /*0832*/ 	.byte	0xff
	.zero		1


	//   ....[116]....
        /*0834*/ 	.word	0x00007380
        /*0838*/ 	.word	0x00000000
        /*083c*/ 	.word	0x00000000
        /*0840*/ 	.short	0x010a
        /*0842*/ 	.byte	0xff
	.zero		1


	//   ....[117]....
        /*0844*/ 	.word	0x000073e0
        /*0848*/ 	.word	0x00000000
        /*084c*/ 	.word	0x00000110
        /*0850*/ 	.short	0x010a
        /*0852*/ 	.byte	0xff
	.zero		1


	//   ....[118]....
        /*0854*/ 	.word	0x00007430
        /*0858*/ 	.word	0x00000000
        /*085c*/ 	.word	0x00000090
        /*0860*/ 	.short	0x010a
        /*0862*/ 	.byte	0xff
	.zero		1


	//   ....[119]....
        /*0864*/ 	.word	0x00007490
        /*0868*/ 	.word	0x00000000
        /*086c*/ 	.word	0x00000088
        /*0870*/ 	.short	0x010a
        /*0872*/ 	.byte	0xff
	.zero		1


	//   ....[120]....
        /*0874*/ 	.word	0x000074f0
        /*0878*/ 	.word	0x00000003
        /*087c*/ 	.word	0x00000070
        /*0880*/ 	.short	0x010a
        /*0882*/ 	.byte	0xff
	.zero		1


	//   ....[121]....
        /*0884*/ 	.word	0x00007550
        /*0888*/ 	.word	0x00000000
        /*088c*/ 	.word	0x00000000
        /*0890*/ 	.short	0x010a
        /*0892*/ 	.byte	0xff
	.zero		1


	//   ....[122]....
        /*0894*/ 	.word	0x000075a0
        /*0898*/ 	.word	0x00000000
        /*089c*/ 	.word	0x00000090
        /*08a0*/ 	.short	0x010a
        /*08a2*/ 	.byte	0xff
	.zero		1


	//   ....[123]....
        /*08a4*/ 	.word	0x000075f0
        /*08a8*/ 	.word	0x00000003
        /*08ac*/ 	.word	0x00000060
        /*08b0*/ 	.short	0x010a
        /*08b2*/ 	.byte	0xff
	.zero		1


	//   ....[124]....
        /*08b4*/ 	.word	0x00007640
        /*08b8*/ 	.word	0x0000004c
        /*08bc*/ 	.word	0x000000b0
        /*08c0*/ 	.short	0x010a
        /*08c2*/ 	.byte	0xff
	.zero		1


	//----- nvinfo : EIATTR_NUM_MBARRIERS
	.align		4
.L_47:
        /*08c4*/ 	.byte	0x03, 0x38
        /*08c6*/ 	.short	0x0023


	//----- nvinfo : EIATTR_EXIT_INSTR_OFFSETS
	.align		4
        /*08c8*/ 	.byte	0x04, 0x1c
        /*08ca*/ 	.short	(.L_49 - .L_48)


	//   ....[0]....
.L_48:
        /*08cc*/ 	.word	0x00002ac0


	//   ....[1]....
        /*08d0*/ 	.word	0x00002fc0


	//   ....[2]....
        /*08d4*/ 	.word	0x00003020


	//   ....[3]....
        /*08d8*/ 	.word	0x00004560


	//   ....[4]....
        /*08dc*/ 	.word	0x000051a0


	//   ....[5]....
        /*08e0*/ 	.word	0x000051e0


	//   ....[6]....
        /*08e4*/ 	.word	0x00006ad0


	//   ....[7]....
        /*08e8*/ 	.word	0x00006b50


	//   ....[8]....
        /*08ec*/ 	.word	0x00006b80


	//   ....[9]....
        /*08f0*/ 	.word	0x00006bb0


	//----- nvinfo : EIATTR_MAX_THREADS
	.align		4
.L_49:
        /*08f4*/ 	.byte	0x04, 0x05
        /*08f6*/ 	.short	(.L_51 - .L_50)
.L_50:
        /*08f8*/ 	.word	0x00000100
        /*08fc*/ 	.word	0x00000001
        /*0900*/ 	.word	0x00000001


	//----- nvinfo : EIATTR_CRS_STACK_SIZE
	.align		4
.L_51:
        /*0904*/ 	.byte	0x04, 0x1e
        /*0906*/ 	.short	(.L_53 - .L_52)
.L_52:
        /*0908*/ 	.word	0x00000000


	//----- nvinfo : EIATTR_CBANK_PARAM_SIZE
	.align		4
.L_53:
        /*090c*/ 	.byte	0x03, 0x19
        /*090e*/ 	.short	0x0800


	//----- nvinfo : EIATTR_PARAM_CBANK
	.align		4
        /*0910*/ 	.byte	0x04, 0x0a
        /*0912*/ 	.short	(.L_55 - .L_54)
	.align		4
.L_54:
        /*0914*/ 	.word	index@(.nv.constant0._ZN7cutlass13device_kernelINS_4gemm6kernel13GemmUniversalIN4cute5tupleIJiiiiEEENS1_10collective13CollectiveMmaINS1_35MainloopSm100TmaUmmaWarpSpecializedILi6ELi2ELi4ENS5_IJNS4_1CILi2EEENSA_ILi1EEESC_EEEEENS5_IJNSA_ILi256EEENSA_ILi16EEENSA_ILi128EEEEEENS_10bfloat16_tENS5_IJlSC_lEEESJ_SK_NS4_8TiledMMAINS4_8MMA_AtomIJNS4_26SM100_MMA_F16BF16_2x1SM_SSISJ_SJ_fLi256ELi16ELNS4_4UMMA5MajorE0ELSP_0ELNSO_7ScaleInE0ELSQ_0EEEEEENS4_6LayoutINS5_IJSC_SC_SC_EEENS5_IJNSA_ILi0EEESV_SV_EEEEENS5_IJNS4_10UnderscoreESY_SY_EEEEENS4_18SM100_TMA_2SM_LOADENS4_14ComposedLayoutINS4_7SwizzleILi3ELi4ELi3EEENS4_18smem_ptr_flag_bitsILi16EEENST_INS5_IJNSA_ILi8EEENSA_ILi64EEEEEENS5_IJS18_SC_EEEEEEEvNS4_8identityES11_S1C_vS1D_EENS_8epilogue10collective18CollectiveEpilogueINS1F_23Sm100TmaWarpSpecializedILi2ELi1ELi16ELb1ELb0EEEJNS5_IJSH_SG_SH_EEENS5_IJNST_ISH_SC_EENST_ISG_SC_EEEEESJ_SK_SJ_SK_NS1F_6fusion15FusionCallbacksIS1J_NS1O_17LinearCombinationISJ_fSJ_fLNS_15FloatRoundStyleE2EEES1K_S1N_JEEENS4_5SM1004TMEM4LOAD26SM100_TMEM_LOAD_32dp32b16xENS4_13SM90_TMA_LOADENS12_INS13_ILi1ELi4ELi3EEES16_NST_INS5_IJS17_SG_EEENS5_IJSG_SC_EEEEEEENS4_39AutoVectorizingCopyWithAssumedAlignmentILi128EEENS4_14SM90_TMA_STOREES23_S25_S25_EEEvvEEEEvNT_6ParamsE)
        /*0918*/ 	.short	0x0380
        /*091a*/ 	.short	0x0800


	//----- nvinfo : EIATTR_SW_WAR
	.align		4
.L_55:
        /*091c*/ 	.byte	0x04, 0x36
        /*091e*/ 	.short	(.L_57 - .L_56)
.L_56:
        /*0920*/ 	.word	0x00000008
.L_57:


//--------------------- .nv.callgraph             --------------------------
	.section	.nv.callgraph,"",@"SHT_CUDA_CALLGRAPH"
	.align	4
	.sectionentsize	8
	.align		4
        /*0000*/ 	.word	0x00000000
	.align		4
        /*0004*/ 	.word	0xffffffff
	.align		4
        /*0008*/ 	.word	index@(_ZN7cutlass13device_kernelINS_4gemm6kernel13GemmUniversalIN4cute5tupleIJiiiiEEENS1_10collective13CollectiveMmaINS1_35MainloopSm100TmaUmmaWarpSpecializedILi6ELi2ELi4ENS5_IJNS4_1CILi2EEENSA_ILi1EEESC_EEEEENS5_IJNSA_ILi256EEENSA_ILi16EEENSA_ILi128EEEEEENS_10bfloat16_tENS5_IJlSC_lEEESJ_SK_NS4_8TiledMMAINS4_8MMA_AtomIJNS4_26SM100_MMA_F16BF16_2x1SM_SSISJ_SJ_fLi256ELi16ELNS4_4UMMA5MajorE0ELSP_0ELNSO_7ScaleInE0ELSQ_0EEEEEENS4_6LayoutINS5_IJSC_SC_SC_EEENS5_IJNSA_ILi0EEESV_SV_EEEEENS5_IJNS4_10UnderscoreESY_SY_EEEEENS4_18SM100_TMA_2SM_LOADENS4_14ComposedLayoutINS4_7SwizzleILi3ELi4ELi3EEENS4_18smem_ptr_flag_bitsILi16EEENST_INS5_IJNSA_ILi8EEENSA_ILi64EEEEEENS5_IJS18_SC_EEEEEEEvNS4_8identityES11_S1C_vS1D_EENS_8epilogue10collective18CollectiveEpilogueINS1F_23Sm100TmaWarpSpecializedILi2ELi1ELi16ELb1ELb0EEEJNS5_IJSH_SG_SH_EEENS5_IJNST_ISH_SC_EENST_ISG_SC_EEEEESJ_SK_SJ_SK_NS1F_6fusion15FusionCallbacksIS1J_NS1O_17LinearCombinationISJ_fSJ_fLNS_15FloatRoundStyleE2EEES1K_S1N_JEEENS4_5SM1004TMEM4LOAD26SM100_TMEM_LOAD_32dp32b16xENS4_13SM90_TMA_LOADENS12_INS13_ILi1ELi4ELi3EEES16_NST_INS5_IJS17_SG_EEENS5_IJSG_SC_EEEEEEENS4_39AutoVectorizingCopyWithAssumedAlignmentILi128EEENS4_14SM90_TMA_STOREES23_S25_S25_EEEvvEEEEvNT_6ParamsE)
	.align		4
        /*000c*/ 	.word	index@(__assertfail)
	.align		4
        /*0010*/ 	.word	0x00000000
	.align		4
        /*0014*/ 	.word	0xfffffffe
	.align		4
        /*0018*/ 	.word	0x00000000
	.align		4
        /*001c*/ 	.word	0xfffffffd
	.align		4
        /*0020*/ 	.word	0x00000000
	.align		4
        /*0024*/ 	.word	0xfffffffc


//--------------------- .nv.constant4             --------------------------
	.section	.nv.constant4,"a",@progbits
	.align	8
	.align		8
.nv.constant4:
        /*0000*/ 	.dword	__assertfail
	.align		8
        /*0008*/ 	.dword	__unnamed_1
	.align		8
        /*0010*/ 	.dword	__unnamed_2
	.align		8
        /*0018*/ 	.dword	_ZN40_INTERNAL_adb23128_4_k_cu_b5698968_102934cuda3std3__45__cpo5beginE
	.align		8
        /*0020*/ 	.dword	_ZN40_INTERNAL_adb23128_4_k_cu_b5698968_102934cuda3std3__45__cpo3endE
	.align		8
        /*0028*/ 	.dword	_ZN40_INTERNAL_adb23128_4_k_cu_b5698968_102934cuda3std3__45__cpo6cbeginE
	.align		8
        /*0030*/ 	.dword	_ZN40_INTERNAL_adb23128_4_k_cu_b5698968_102934cuda3std3__45__cpo4cendE
	.align		8
        /*0038*/ 	.dword	_ZN40_INTERNAL_adb23128_4_k_cu_b5698968_102934cuda3std3__442_GLOBAL__N__adb23128_4_k_cu_b5698968_102936ignoreE
	.align		8
        /*0040*/ 	.dword	_ZN40_INTERNAL_adb23128_4_k_cu_b5698968_102934cuda3std3__419piecewise_constructE
	.align		8
        /*0048*/ 	.dword	_ZN40_INTERNAL_adb23128_4_k_cu_b5698968_102934cuda3std3__48in_placeE
	.align		8
        /*0050*/ 	.dword	_ZN40_INTERNAL_adb23128_4_k_cu_b5698968_102934cuda3std6ranges3__45__cpo4swapE
	.align		8
        /*0058*/ 	.dword	_ZN40_INTERNAL_adb23128_4_k_cu_b5698968_102934cuda3std6ranges3__45__cpo9iter_moveE
	.align		8
        /*0060*/ 	.dword	_ZN40_INTERNAL_adb23128_4_k_cu_b5698968_102934cute7productE
	.align		8
        /*0068*/ 	.dword	_ZN40_INTERNAL_adb23128_4_k_cu_b5698968_102934cute1_E
	.align		8
        /*0070*/ 	.dword	$str$25
	.align		8
        /*0078*/ 	.dword	$str$26
	.align		8
        /*0080*/ 	.dword	$str$27
	.align		8
        /*0088*/ 	.dword	$str$28


//--------------------- .text._ZN7cutlass13device_kernelINS_4gemm6kernel13GemmUniversalIN4cute5tupleIJiiiiEEENS1_10collective13CollectiveMmaINS1_35MainloopSm100TmaUmmaWarpSpecializedILi6ELi2ELi4ENS5_IJNS4_1CILi2EEENSA_ILi1EEESC_EEEEENS5_IJNSA_ILi256EEENSA_ILi16EEENSA_ILi128EEEEEENS_10bfloat16_tENS5_IJlSC_lEEESJ_SK_NS4_8TiledMMAINS4_8MMA_AtomIJNS4_26SM100_MMA_F16BF16_2x1SM_SSISJ_SJ_fLi256ELi16ELNS4_4UMMA5MajorE0ELSP_0ELNSO_7ScaleInE0ELSQ_0EEEEEENS4_6LayoutINS5_IJSC_SC_SC_EEENS5_IJNSA_ILi0EEESV_SV_EEEEENS5_IJNS4_10UnderscoreESY_SY_EEEEENS4_18SM100_TMA_2SM_LOADENS4_14ComposedLayoutINS4_7SwizzleILi3ELi4ELi3EEENS4_18smem_ptr_flag_bitsILi16EEENST_INS5_IJNSA_ILi8EEENSA_ILi64EEEEEENS5_IJS18_SC_EEEEEEEvNS4_8identityES11_S1C_vS1D_EENS_8epilogue10collective18CollectiveEpilogueINS1F_23Sm100TmaWarpSpecializedILi2ELi1ELi16ELb1ELb0EEEJNS5_IJSH_SG_SH_EEENS5_IJNST_ISH_SC_EENST_ISG_SC_EEEEESJ_SK_SJ_SK_NS1F_6fusion15FusionCallbacksIS1J_NS1O_17LinearCombinationISJ_fSJ_fLNS_15FloatRoundStyleE2EEES1K_S1N_JEEENS4_5SM1004TMEM4LOAD26SM100_TMEM_LOAD_32dp32b16xENS4_13SM90_TMA_LOADENS12_INS13_ILi1ELi4ELi3EEES16_NST_INS5_IJS17_SG_EEENS5_IJSG_SC_EEEEEEENS4_39AutoVectorizingCopyWithAssumedAlignmentILi128EEENS4_14SM90_TMA_STOREES23_S25_S25_EEEvvEEEEvNT_6ParamsE --------------------------
	.section	.text._ZN7cutlass13device_kernelINS_4gemm6kernel13GemmUniversalIN4cute5tupleIJiiiiEEENS1_10collective13CollectiveMmaINS1_35MainloopSm100TmaUmmaWarpSpecializedILi6ELi2ELi4ENS5_IJNS4_1CILi2EEENSA_ILi1EEESC_EEEEENS5_IJNSA_ILi256EEENSA_ILi16EEENSA_ILi128EEEEEENS_10bfloat16_tENS5_IJlSC_lEEESJ_SK_NS4_8TiledMMAINS4_8MMA_AtomIJNS4_26SM100_MMA_F16BF16_2x1SM_SSISJ_SJ_fLi256ELi16ELNS4_4UMMA5MajorE0ELSP_0ELNSO_7ScaleInE0ELSQ_0EEEEEENS4_6LayoutINS5_IJSC_SC_SC_EEENS5_IJNSA_ILi0EEESV_SV_EEEEENS5_IJNS4_10UnderscoreESY_SY_EEEEENS4_18SM100_TMA_2SM_LOADENS4_14ComposedLayoutINS4_7SwizzleILi3ELi4ELi3EEENS4_18smem_ptr_flag_bitsILi16EEENST_INS5_IJNSA_ILi8EEENSA_ILi64EEEEEENS5_IJS18_SC_EEEEEEEvNS4_8identityES11_S1C_vS1D_EENS_8epilogue10collective18CollectiveEpilogueINS1F_23Sm100TmaWarpSpecializedILi2ELi1ELi16ELb1ELb0EEEJNS5_IJSH_SG_SH_EEENS5_IJNST_ISH_SC_EENST_ISG_SC_EEEEESJ_SK_SJ_SK_NS1F_6fusion15FusionCallbacksIS1J_NS1O_17LinearCombinationISJ_fSJ_fLNS_15FloatRoundStyleE2EEES1K_S1N_JEEENS4_5SM1004TMEM4LOAD26SM100_TMEM_LOAD_32dp32b16xENS4_13SM90_TMA_LOADENS12_INS13_ILi1ELi4ELi3EEES16_NST_INS5_IJS17_SG_EEENS5_IJSG_SC_EEEEEEENS4_39AutoVectorizingCopyWithAssumedAlignmentILi128EEENS4_14SM90_TMA_STOREES23_S25_S25_EEEvvEEEEvNT_6ParamsE,"ax",@progbits
	.align	128
.text._ZN7cutlass13device_kernelINS_4gemm6kernel13GemmUniversalIN4cute5tupleIJiiiiEEENS1_10collective13CollectiveMmaINS1_35MainloopSm100TmaUmmaWarpSpecializedILi6ELi2ELi4ENS5_IJNS4_1CILi2EEENSA_ILi1EEESC_EEEEENS5_IJNSA_ILi256EEENSA_ILi16EEENSA_ILi128EEEEEENS_10bfloat16_tENS5_IJlSC_lEEESJ_SK_NS4_8TiledMMAINS4_8MMA_AtomIJNS4_26SM100_MMA_F16BF16_2x1SM_SSISJ_SJ_fLi256ELi16ELNS4_4UMMA5MajorE0ELSP_0ELNSO_7ScaleInE0ELSQ_0EEEEEENS4_6LayoutINS5_IJSC_SC_SC_EEENS5_IJNSA_ILi0EEESV_SV_EEEEENS5_IJNS4_10UnderscoreESY_SY_EEEEENS4_18SM100_TMA_2SM_LOADENS4_14ComposedLayoutINS4_7SwizzleILi3ELi4ELi3EEENS4_18smem_ptr_flag_bitsILi16EEENST_INS5_IJNSA_ILi8EEENSA_ILi64EEEEEENS5_IJS18_SC_EEEEEEEvNS4_8identityES11_S1C_vS1D_EENS_8epilogue10collective18CollectiveEpilogueINS1F_23Sm100TmaWarpSpecializedILi2ELi1ELi16ELb1ELb0EEEJNS5_IJSH_SG_SH_EEENS5_IJNST_ISH_SC_EENST_ISG_SC_EEEEESJ_SK_SJ_SK_NS1F_6fusion15FusionCallbacksIS1J_NS1O_17LinearCombinationISJ_fSJ_fLNS_15FloatRoundStyleE2EEES1K_S1N_JEEENS4_5SM1004TMEM4LOAD26SM100_TMEM_LOAD_32dp32b16xENS4_13SM90_TMA_LOADENS12_INS13_ILi1ELi4ELi3EEES16_NST_INS5_IJS17_SG_EEENS5_IJSG_SC_EEEEEEENS4_39AutoVectorizingCopyWithAssumedAlignmentILi128EEENS4_14SM90_TMA_STOREES23_S25_S25_EEEvvEEEEvNT_6ParamsE:
        .type           _ZN7cutlass13device_kernelINS_4gemm6kernel13GemmUniversalIN4cute5tupleIJiiiiEEENS1_10collective13CollectiveMmaINS1_35MainloopSm100TmaUmmaWarpSpecializedILi6ELi2ELi4ENS5_IJNS4_1CILi2EEENSA_ILi1EEESC_EEEEENS5_IJNSA_ILi256EEENSA_ILi16EEENSA_ILi128EEEEEENS_10bfloat16_tENS5_IJlSC_lEEESJ_SK_NS4_8TiledMMAINS4_8MMA_AtomIJNS4_26SM100_MMA_F16BF16_2x1SM_SSISJ_SJ_fLi256ELi16ELNS4_4UMMA5MajorE0ELSP_0ELNSO_7ScaleInE0ELSQ_0EEEEEENS4_6LayoutINS5_IJSC_SC_SC_EEENS5_IJNSA_ILi0EEESV_SV_EEEEENS5_IJNS4_10UnderscoreESY_SY_EEEEENS4_18SM100_TMA_2SM_LOADENS4_14ComposedLayoutINS4_7SwizzleILi3ELi4ELi3EEENS4_18smem_ptr_flag_bitsILi16EEENST_INS5_IJNSA_ILi8EEENSA_ILi64EEEEEENS5_IJS18_SC_EEEEEEEvNS4_8identityES11_S1C_vS1D_EENS_8epilogue10collective18CollectiveEpilogueINS1F_23Sm100TmaWarpSpecializedILi2ELi1ELi16ELb1ELb0EEEJNS5_IJSH_SG_SH_EEENS5_IJNST_ISH_SC_EENST_ISG_SC_EEEEESJ_SK_SJ_SK_NS1F_6fusion15FusionCallbacksIS1J_NS1O_17LinearCombinationISJ_fSJ_fLNS_15FloatRoundStyleE2EEES1K_S1N_JEEENS4_5SM1004TMEM4LOAD26SM100_TMEM_LOAD_32dp32b16xENS4_13SM90_TMA_LOADENS12_INS13_ILi1ELi4ELi3EEES16_NST_INS5_IJS17_SG_EEENS5_IJSG_SC_EEEEEEENS4_39AutoVectorizingCopyWithAssumedAlignmentILi128EEENS4_14SM90_TMA_STOREES23_S25_S25_EEEvvEEEEvNT_6ParamsE,@function
        .size           _ZN7cutlass13device_kernelINS_4gemm6kernel13GemmUniversalIN4cute5tupleIJiiiiEEENS1_10collective13CollectiveMmaINS1_35MainloopSm100TmaUmmaWarpSpecializedILi6ELi2ELi4ENS5_IJNS4_1CILi2EEENSA_ILi1EEESC_EEEEENS5_IJNSA_ILi256EEENSA_ILi16EEENSA_ILi128EEEEEENS_10bfloat16_tENS5_IJlSC_lEEESJ_SK_NS4_8TiledMMAINS4_8MMA_AtomIJNS4_26SM100_MMA_F16BF16_2x1SM_SSISJ_SJ_fLi256ELi16ELNS4_4UMMA5MajorE0ELSP_0ELNSO_7ScaleInE0ELSQ_0EEEEEENS4_6LayoutINS5_IJSC_SC_SC_EEENS5_IJNSA_ILi0EEESV_SV_EEEEENS5_IJNS4_10UnderscoreESY_SY_EEEEENS4_18SM100_TMA_2SM_LOADENS4_14ComposedLayoutINS4_7SwizzleILi3ELi4ELi3EEENS4_18smem_ptr_flag_bitsILi16EEENST_INS5_IJNSA_ILi8EEENSA_ILi64EEEEEENS5_IJS18_SC_EEEEEEEvNS4_8identityES11_S1C_vS1D_EENS_8epilogue10collective18CollectiveEpilogueINS1F_23Sm100TmaWarpSpecializedILi2ELi1ELi16ELb1ELb0EEEJNS5_IJSH_SG_SH_EEENS5_IJNST_ISH_SC_EENST_ISG_SC_EEEEESJ_SK_SJ_SK_NS1F_6fusion15FusionCallbacksIS1J_NS1O_17LinearCombinationISJ_fSJ_fLNS_15FloatRoundStyleE2EEES1K_S1N_JEEENS4_5SM1004TMEM4LOAD26SM100_TMEM_LOAD_32dp32b16xENS4_13SM90_TMA_LOADENS12_INS13_ILi1ELi4ELi3EEES16_NST_INS5_IJS17_SG_EEENS5_IJSG_SC_EEEEEEENS4_39AutoVectorizingCopyWithAssumedAlignmentILi128EEENS4_14SM90_TMA_STOREES23_S25_S25_EEEvvEEEEvNT_6ParamsE,(.L_x_164 - _ZN7cutlass13device_kernelINS_4gemm6kernel13GemmUniversalIN4cute5tupleIJiiiiEEENS1_10collective13CollectiveMmaINS1_35MainloopSm100TmaUmmaWarpSpecializedILi6ELi2ELi4ENS5_IJNS4_1CILi2EEENSA_ILi1EEESC_EEEEENS5_IJNSA_ILi256EEENSA_ILi16EEENSA_ILi128EEEEEENS_10bfloat16_tENS5_IJlSC_lEEESJ_SK_NS4_8TiledMMAINS4_8MMA_AtomIJNS4_26SM100_MMA_F16BF16_2x1SM_SSISJ_SJ_fLi256ELi16ELNS4_4UMMA5MajorE0ELSP_0ELNSO_7ScaleInE0ELSQ_0EEEEEENS4_6LayoutINS5_IJSC_SC_SC_EEENS5_IJNSA_ILi0EEESV_SV_EEEEENS5_IJNS4_10UnderscoreESY_SY_EEEEENS4_18SM100_TMA_2SM_LOADENS4_14ComposedLayoutINS4_7SwizzleILi3ELi4ELi3EEENS4_18smem_ptr_flag_bitsILi16EEENST_INS5_IJNSA_ILi8EEENSA_ILi64EEEEEENS5_IJS18_SC_EEEEEEEvNS4_8identityES11_S1C_vS1D_EENS_8epilogue10collective18CollectiveEpilogueINS1F_23Sm100TmaWarpSpecializedILi2ELi1ELi16ELb1ELb0EEEJNS5_IJSH_SG_SH_EEENS5_IJNST_ISH_SC_EENST_ISG_SC_EEEEESJ_SK_SJ_SK_NS1F_6fusion15FusionCallbacksIS1J_NS1O_17LinearCombinationISJ_fSJ_fLNS_15FloatRoundStyleE2EEES1K_S1N_JEEENS4_5SM1004TMEM4LOAD26SM100_TMEM_LOAD_32dp32b16xENS4_13SM90_TMA_LOADENS12_INS13_ILi1ELi4ELi3EEES16_NST_INS5_IJS17_SG_EEENS5_IJSG_SC_EEEEEEENS4_39AutoVectorizingCopyWithAssumedAlignmentILi128EEENS4_14SM90_TMA_STOREES23_S25_S25_EEEvvEEEEvNT_6ParamsE)
        .other          _ZN7cutlass13device_kernelINS_4gemm6kernel13GemmUniversalIN4cute5tupleIJiiiiEEENS1_10collective13CollectiveMmaINS1_35MainloopSm100TmaUmmaWarpSpecializedILi6ELi2ELi4ENS5_IJNS4_1CILi2EEENSA_ILi1EEESC_EEEEENS5_IJNSA_ILi256EEENSA_ILi16EEENSA_ILi128EEEEEENS_10bfloat16_tENS5_IJlSC_lEEESJ_SK_NS4_8TiledMMAINS4_8MMA_AtomIJNS4_26SM100_MMA_F16BF16_2x1SM_SSISJ_SJ_fLi256ELi16ELNS4_4UMMA5MajorE0ELSP_0ELNSO_7ScaleInE0ELSQ_0EEEEEENS4_6LayoutINS5_IJSC_SC_SC_EEENS5_IJNSA_ILi0EEESV_SV_EEEEENS5_IJNS4_10UnderscoreESY_SY_EEEEENS4_18SM100_TMA_2SM_LOADENS4_14ComposedLayoutINS4_7SwizzleILi3ELi4ELi3EEENS4_18smem_ptr_flag_bitsILi16EEENST_INS5_IJNSA_ILi8EEENSA_ILi64EEEEEENS5_IJS18_SC_EEEEEEEvNS4_8identityES11_S1C_vS1D_EENS_8epilogue10collective18CollectiveEpilogueINS1F_23Sm100TmaWarpSpecializedILi2ELi1ELi16ELb1ELb0EEEJNS5_IJSH_SG_SH_EEENS5_IJNST_ISH_SC_EENST_ISG_SC_EEEEESJ_SK_SJ_SK_NS1F_6fusion15FusionCallbacksIS1J_NS1O_17LinearCombinationISJ_fSJ_fLNS_15FloatRoundStyleE2EEES1K_S1N_JEEENS4_5SM1004TMEM4LOAD26SM100_TMEM_LOAD_32dp32b16xENS4_13SM90_TMA_LOADENS12_INS13_ILi1ELi4ELi3EEES16_NST_INS5_IJS17_SG_EEENS5_IJSG_SC_EEEEEEENS4_39AutoVectorizingCopyWithAssumedAlignmentILi128EEENS4_14SM90_TMA_STOREES23_S25_S25_EEEvvEEEEvNT_6ParamsE,@"STO_CUDA_ENTRY STV_DEFAULT"
_ZN7cutlass13device_kernelINS_4gemm6kernel13GemmUniversalIN4cute5tupleIJiiiiEEENS1_10collective13CollectiveMmaINS1_35MainloopSm100TmaUmmaWarpSpecializedILi6ELi2ELi4ENS5_IJNS4_1CILi2EEENSA_ILi1EEESC_EEEEENS5_IJNSA_ILi256EEENSA_ILi16EEENSA_ILi128EEEEEENS_10bfloat16_tENS5_IJlSC_lEEESJ_SK_NS4_8TiledMMAINS4_8MMA_AtomIJNS4_26SM100_MMA_F16BF16_2x1SM_SSISJ_SJ_fLi256ELi16ELNS4_4UMMA5MajorE0ELSP_0ELNSO_7ScaleInE0ELSQ_0EEEEEENS4_6LayoutINS5_IJSC_SC_SC_EEENS5_IJNSA_ILi0EEESV_SV_EEEEENS5_IJNS4_10UnderscoreESY_SY_EEEEENS4_18SM100_TMA_2SM_LOADENS4_14ComposedLayoutINS4_7SwizzleILi3ELi4ELi3EEENS4_18smem_ptr_flag_bitsILi16EEENST_INS5_IJNSA_ILi8EEENSA_ILi64EEEEEENS5_IJS18_SC_EEEEEEEvNS4_8identityES11_S1C_vS1D_EENS_8epilogue10collective18CollectiveEpilogueINS1F_23Sm100TmaWarpSpecializedILi2ELi1ELi16ELb1ELb0EEEJNS5_IJSH_SG_SH_EEENS5_IJNST_ISH_SC_EENST_ISG_SC_EEEEESJ_SK_SJ_SK_NS1F_6fusion15FusionCallbacksIS1J_NS1O_17LinearCombinationISJ_fSJ_fLNS_15FloatRoundStyleE2EEES1K_S1N_JEEENS4_5SM1004TMEM4LOAD26SM100_TMEM_LOAD_32dp32b16xENS4_13SM90_TMA_LOADENS12_INS13_ILi1ELi4ELi3EEES16_NST_INS5_IJS17_SG_EEENS5_IJSG_SC_EEEEEEENS4_39AutoVectorizingCopyWithAssumedAlignmentILi128EEENS4_14SM90_TMA_STOREES23_S25_S25_EEEvvEEEEvNT_6ParamsE:
[----:B------:R-:W1:Y:S01]  /*0000*/  LDC R1, c[0x0][0x37c] ;  /* 0x0000df00ff017b82 */ /* 0x000e620000000800 */
[----:B------:R-:W2:Y:S01]  /*0010*/  S2R R87, SR_TID.X ;  /* 0x0000000000577919 */ /* 0x000ea20000002100 */
[----:B------:R-:W3:Y:S06]  /*0020*/  LDCU.64 UR6, c[0x0][0x890] ;  /* 0x00011200ff0677ac */ /* 0x000eec0008000a00 */
[----:B------:R-:W4:Y:S01]  /*0030*/  S2UR UR37, SR_CgaCtaId ;  /* 0x00000000002579c3 */ /* 0x000f220000008800 */
[----:B------:R-:W-:Y:S02]  /*0040*/  PRMT R70, RZ, 0x7610, R70 ;  /* 0x00007610ff467816 */ /* 0x000fe40000000046 */
[----:B------:R-:W-:Y:S01]  /*0050*/  ELECT P1, URZ, PT ;  /* 0x0000000000ff782f */ /* 0x000fe20003820000 */
[----:B------:R-:W1:Y:S01]  /*0060*/  LDCU.64 UR40, c[0x0][0x358] ;  /* 0x00006b00ff2877ac */ /* 0x000e620008000a00 */
[----:B---3--:R-:W-:-:S04]  /*0070*/  UISETP.NE.U32.AND UP0, UPT, UR6, URZ, UPT ;  /* 0x000000ff0600728c */ /* 0x008fc8000bf05070 */
[----:B------:R-:W-:Y:S02]  /*0080*/  UISETP.NE.AND.EX UP0, UPT, UR7, URZ, UPT, UP0 ;  /* 0x000000ff0700728c */ /* 0x000fe4000bf05300 */
[----:B----4-:R-:W-:Y:S02]  /*0090*/  ULOP3.LUT UR5, UR37, 0x1, URZ, 0xc0, !UPT ;  /* 0x0000000125057892 */ /* 0x010fe4000f8ec0ff */
[----:B------:R-:W-:Y:S01]  /*00a0*/  ULOP3.LUT UR4, UR37, 0x1, URZ, 0x3c, !UPT ;  /* 0x0000000125047892 */ /* 0x000fe2000f8e3cff */
[----:B--2---:R-:W-:-:S05]  /*00b0*/  SHF.R.U32.HI R74, RZ, 0x5, R87 ;  /* 0x00000005ff4a7819 */ /* 0x004fca0000011657 */
[----:B------:R-:W2:Y:S02]  /*00c0*/  SHFL.IDX PT, R0, R74, RZ, 0x1f ;  /* 0x00001fff4a007589 */ /* 0x000ea400000e0000 */
[----:B--2---:R-:W-:Y:S01]  /*00d0*/  R2UR UR10, R0 ;  /* 0x00000000000a72ca */ /* 0x004fe200000e0000 */
[----:B-1----:R-:W-:-:S14]  /*00e0*/  BRA.U UP0, `(.L_x_0) ;  /* 0x00000001002c7547 */ /* 0x002fdc000b800000 */
[----:B------:R-:W1:Y:S02]  /*00f0*/  LDCU.64 UR8, c[0x0][0x888] ;  /* 0x00011100ff0877ac */ /* 0x000e640008000a00 */
[----:B-1----:R-:W-:-:S04]  /*0100*/  UISETP.NE.U32.AND UP0, UPT, UR8, URZ, UPT ;  /* 0x000000ff0800728c */ /* 0x002fc8000bf05070 */
[----:B------:R-:W-:-:S09]  /*0110*/  UISETP.NE.AND.EX UP0, UPT, UR9, URZ, UPT, UP0 ;  /* 0x000000ff0900728c */ /* 0x000fd2000bf05300 */
[----:B------:R-:W-:Y:S05]  /*0120*/  BRA.U !UP0, `(.L_x_1) ;  /* 0x0000000108107547 */ /* 0x000fea000b800000 */
[----:B------:R-:W1:Y:S02]  /*0130*/  LDC.64 R2, c[0x0][0x888] ;  /* 0x00022200ff027b82 */ /* 0x000e640000000a00 */
[----:B-1----:R1:W5:Y:S01]  /*0140*/  LDG.E R35, desc[UR40][R2.64] ;  /* 0x0000002802237981 */ /* 0x002362000c1e1900 */
[----:B------:R-:W-:Y:S01]  /*0150*/  HFMA2 R70, -RZ, RZ, 0, 5.9604644775390625e-08 ;  /* 0x00000001ff467431 */ /* 0x000fe200000001ff */
[----:B------:R-:W-:Y:S05]  /*0160*/  BRA `(.L_x_0) ;  /* 0x00000000000c7947 */ /* 0x000fea0003800000 */
.L_x_1:
[----:B------:R-:W1:Y:S01]  /*0170*/  LDCU UR8, c[0x0][0x880] ;  /* 0x00011000ff0877ac */ /* 0x000e620008000800 */
[----:B------:R-:W-:Y:S01]  /*0180*/  HFMA2 R70, -RZ, RZ, 0, 5.9604644775390625e-08 ;  /* 0x00000001ff467431 */ /* 0x000fe200000001ff */
[----:B-1----:R-:W-:-:S07]  /*0190*/  MOV R35, UR8 ;  /* 0x0000000800237c02 */ /* 0x002fce0008000f00 */
.L_x_0:
[----:B------:R-:W2:Y:S02]  /*01a0*/  LDCU.64 UR8, c[0x0][0x8b0] ;  /* 0x00011600ff0877ac */ /* 0x000ea40008000a00 */
[----:B--2---:R-:W-:-:S04]  /*01b0*/  UISETP.NE.U32.AND UP0, UPT, UR8, URZ, UPT ;  /* 0x000000ff0800728c */ /* 0x004fc8000bf05070 */
[----:B------:R-:W-:-:S09]  /*01c0*/  UISETP.NE.AND.EX UP0, UPT, UR9, URZ, UPT, UP0 ;  /* 0x000000ff0900728c */ /* 0x000fd2000bf05300 */
[----:B------:R-:W-:Y:S05]  /*01d0*/  BRA.U UP0, `(.L_x_2) ;  /* 0x0000000100247547 */ /* 0x000fea000b800000 */
[----:B------:R-:W2:Y:S02]  /*01e0*/  LDCU.64 UR8, c[0x0][0x8a8] ;  /* 0x00011500ff0877ac */ /* 0x000ea40008000a00 */
[----:B--2---:R-:W-:-:S04]  /*01f0*/  UISETP.NE.U32.AND UP0, UPT, UR8, URZ, UPT ;  /* 0x000000ff0800728c */ /* 0x004fc8000bf05070 */
[----:B------:R-:W-:-:S09]  /*0200*/  UISETP.NE.AND.EX UP0, UPT, UR9, URZ, UPT, UP0 ;  /* 0x000000ff0900728c */ /* 0x000fd2000bf05300 */
[----:B------:R-:W-:Y:S05]  /*0210*/  BRA.U !UP0, `(.L_x_3) ;  /* 0x00000001080c7547 */ /* 0x000fea000b800000 */
[----:B------:R-:W2:Y:S02]  /*0220*/  LDC.64 R32, c[0x0][0x8a8] ;  /* 0x00022a00ff207b82 */ /* 0x000ea40000000a00 */
[----:B--2---:R2:W5:Y:S01]  /*0230*/  LDG.E R32, desc[UR40][R32.64] ;  /* 0x0000002820207981 */ /* 0x004562000c1e1900 */
[----:B------:R-:W-:Y:S05]  /*0240*/  BRA `(.L_x_2) ;  /* 0x0000000000087947 */ /* 0x000fea0003800000 */
.L_x_3:
[----:B------:R-:W2:Y:S02]  /*0250*/  LDCU UR8, c[0x0][0x8a0] ;  /* 0x00011400ff0877ac */ /* 0x000ea40008000800 */
[----:B--2---:R-:W-:Y:S02]  /*0260*/  MOV R32, UR8 ;  /* 0x0000000800207c02 */ /* 0x004fe40008000f00 */
.L_x_2:
[----:B------:R-:W-:Y:S01]  /*0270*/  IMAD.U32 R0, RZ, RZ, UR10 ;  /* 0x0000000aff007e24 */ /* 0x000fe2000f8e00ff */
[----:B------:R-:W-:Y:S04]  /*0280*/  BSSY.RECONVERGENT B0, `(.L_x_4) ;  /* 0x000000c000007945 */ /* 0x000fe80003800200 */
[C---:B------:R-:W-:Y:S02]  /*0290*/  ISETP.NE.OR P2, PT, R0.reuse, 0x1, !P1 ;  /* 0x000000010000780c */ /* 0x040fe40004f45670 */
[----:B------:R-:W-:-:S11]  /*02a0*/  ISETP.NE.OR P0, PT, R0, 0x3, !P1 ;  /* 0x000000030000780c */ /* 0x000fd60004f05670 */
[----:B------:R-:W-:Y:S05]  /*02b0*/  @P2 BRA `(.L_x_5) ;  /* 0x0000000000202947 */ /* 0x000fea0003800000 */
[----:B------:R-:W3:Y:S02]  /*02c0*/  LDCU.64 UR8, c[0x0][0x348] ;  /* 0x00006900ff0877ac */ /* 0x000ee40008000a00 */
[----:B---3--:R-:W-:Y:S02]  /*02d0*/  UIADD3 UR12, UP1, UPT, UR8, 0x80, URZ ;  /* 0x00000080080c7890 */ /* 0x008fe4000ff3e0ff */
[----:B------:R-:W-:Y:S02]  /*02e0*/  UIADD3 UR8, UP0, UPT, UR8, 0x180, URZ ;  /* 0x0000018008087890 */ /* 0x000fe4000ff1e0ff */
[----:B------:R-:W-:Y:S02]  /*02f0*/  UIADD3.X UR13, UPT, UPT, URZ, UR9, URZ, UP1, !UPT ;  /* 0x00000009ff0d7290 */ /* 0x000fe40008ffe4ff */
[----:B------:R-:W-:-:S07]  /*0300*/  UIADD3.X UR9, UPT, UPT, URZ, UR9, URZ, UP0, !UPT ;  /* 0x00000009ff097290 */ /* 0x000fce00087fe4ff */
[----:B------:R3:W-:Y:S02]  /*0310*/  UTMACCTL.PF [UR12] ;  /* 0x000000000c0079b9 */ /* 0x0007e40008040000 */
[----:B------:R3:W-:Y:S02]  /*0320*/  UTMACCTL.PF [UR8] ;  /* 0x00000000080079b9 */ /* 0x0007e40008040000 */
[----:B---3--:R-:W-:Y:S01]  /*0330*/  NOP ;  /* 0x0000000000007918 */ /* 0x008fe20000000000 */
.L_x_5:
[----:B------:R-:W-:Y:S05]  /*0340*/  BSYNC.RECONVERGENT B0 ;  /* 0x0000000000007941 */ /* 0x000fea0003800200 */
.L_x_4:
[----:B------:R-:W-:Y:S04]  /*0350*/  BSSY.RECONVERGENT B0, `(.L_x_6) ;  /* 0x000000a000007945 */ /* 0x000fe80003800200 */
        /* <DEDUP_REMOVED lines=9> */
.L_x_7:
[----:B------:R-:W-:Y:S05]  /*03f0*/  BSYNC.RECONVERGENT B0 ;  /* 0x0000000000007941 */ /* 0x000fea0003800200 */
.L_x_6:
[----:B------:R-:W3:Y:S01]  /*0400*/  LDCU.64 UR8, c[0x0][0x888] ;  /* 0x00011100ff0877ac */ /* 0x000ee20008000a00 */
[----:B------:R-:W-:Y:S02]  /*0410*/  UISETP.EQ.U32.AND UP1, UPT, UR6, URZ, UPT ;  /* 0x000000ff0600728c */ /* 0x000fe4000bf22070 */
[----:B------:R-:W-:Y:S02]  /*0420*/  UPLOP3.LUT UP5, UPT, UPT, UPT, UPT, 0x80, 0x8 ;  /* 0x000000000008789c */ /* 0x000fe40003faf070 */
[----:B---3--:R-:W-:-:S04]  /*0430*/  UISETP.NE.U32.AND UP0, UPT, UR8, URZ, UPT ;  /* 0x000000ff0800728c */ /* 0x008fc8000bf05070 */
[----:B------:R-:W-:-:S04]  /*0440*/  UISETP.NE.AND.EX UP0, UPT, UR9, URZ, UPT, UP0 ;  /* 0x000000ff0900728c */ /* 0x000fc8000bf05300 */
[----:B------:R-:W-:-:S04]  /*0450*/  UISETP.EQ.OR.EX UP2, UPT, UR7, URZ, !UP0, UP1 ;  /* 0x000000ff0700728c */ /* 0x000fc8000c742710 */
[----:B------:R-:W-:-:S05]  /*0460*/  UP2UR UR45, UPR, URZ, 0x4 ;  /* 0x00000004ff2d7883 */ /* 0x000fca0008000000 */
[----:B------:R-:W-:Y:S07]  /*0470*/  BRA.U !UP2, `(.L_x_8) ;  /* 0x000000010a207547 */ /* 0x000fee000b800000 */
[----:B------:R-:W-:Y:S01]  /*0480*/  UISETP.NE.U32.AND UP2, UPT, UR6, URZ, UPT ;  /* 0x000000ff0600728c */ /* 0x000fe2000bf45070 */
[----:B-----5:R-:W-:Y:S01]  /*0490*/  FSETP.NEU.AND P0, PT, R35, RZ, PT ;  /* 0x000000ff2300720b */ /* 0x020fe20003f0d000 */
[----:B------:R-:W-:Y:S02]  /*04a0*/  USEL UR6, URZ, 0xffffffff, UP0 ;  /* 0xffffffffff067887 */ /* 0x000fe40008000000 */
[----:B------:R-:W-:-:S10]  /*04b0*/  UISETP.NE.AND.EX UP2, UPT, UR7, URZ, UPT, UP2 ;  /* 0x000000ff0700728c */ /* 0x000fd4000bf45320 */
[----:B------:R-:W-:Y:S01]  /*04c0*/  VOTEU.ANY UP1, P0 ;  /* 0x0000000000ff7886 */ /* 0x000fe20000020100 */
[----:B------:R-:W-:-:S04]  /*04d0*/  @!UP2 USEL UR6, URZ, 0xffffffff, UP1 ;  /* 0xffffffffff06a887 */ /* 0x000fc80008800000 */
[----:B------:R-:W-:-:S04]  /*04e0*/  ULOP3.LUT UR6, UR6, 0x1, URZ, 0xc0, !UPT ;  /* 0x0000000106067892 */ /* 0x000fc8000f8ec0ff */
[----:B------:R-:W-:-:S11]  /*04f0*/  UISETP.NE.U32.AND UP5, UPT, UR6, 0x1, UPT ;  /* 0x000000010600788c */ /* 0x000fd6000bfa5070 */
.L_x_8:
[----:B------:R-:W3:Y:S01]  /*0500*/  SHFL.IDX PT, R0, R74, RZ, 0x1f ;  /* 0x00001fff4a007589 */ /* 0x000ee200000e0000 */
[----:B------:R-:W-:-:S04]  /*0510*/  UISETP.NE.AND UP1, UPT, UR10, 0x2, UPT ;  /* 0x000000020a00788c */ /* 0x000fc8000bf25270 */
[----:B------:R-:W-:Y:S02]  /*0520*/  UISETP.EQ.AND UP2, UPT, UR5, URZ, !UP1 ;  /* 0x000000ff0500728c */ /* 0x000fe4000cf42270 */
[----:B------:R-:W-:-:S04]  /*0530*/  USEL UR7, URZ, 0x1, UP1 ;  /* 0x00000001ff077887 */ /* 0x000fc80008800000 */
[----:B------:R-:W-:Y:S02]  /*0540*/  PLOP3.LUT P5, PT, P1, PT, UP2, 0x80, 0x8 ;  /* 0x000000000008781c */ /* 0x000fe40000faf028 */
[----:B---3--:R-:W-:-:S13]  /*0550*/  ISETP.NE.AND P0, PT, R0, RZ, PT ;  /* 0x000000ff0000720c */ /* 0x008fda0003f05270 */
[----:B------:R-:W-:Y:S05]  /*0560*/  @P0 BRA `(.L_x_9) ;  /* 0x0000000000540947 */ /* 0x000fea0003800000 */
[----:B------:R-:W-:Y:S01]  /*0570*/  UMOV UR8, 0x400 ;  /* 0x0000040000087882 */ /* 0x000fe20000000000 */
[----:B------:R-:W-:Y:S01]  /*0580*/  UMOV UR6, 0x1 ;  /* 0x0000000100067882 */ /* 0x000fe20000000000 */
[----:B------:R-:W-:Y:S02]  /*0590*/  ULEA UR8, UR37, UR8, 0x18 ;  /* 0x0000000825087291 */ /* 0x000fe4000f8ec0ff */
[----:B------:R-:W-:-:S04]  /*05a0*/  UIADD3 UR12, UPT, UPT, -UR6, 0x100000, URZ ;  /* 0x00100000060c7890 */ /* 0x000fc8000fffe1ff */
[----:B------:R-:W-:Y:S02]  /*05b0*/  USHF.L.U32 UR13, UR12, 0xb, URZ ;  /* 0x0000000b0c0d7899 */ /* 0x000fe400080006ff */
[----:B------:R-:W-:Y:S01]  /*05c0*/  USHF.L.U32 UR12, UR12, 0x1, URZ ;  /* 0x000000010c0c7899 */ /* 0x000fe200080006ff */
[----:B------:R-:W-:Y:S01]  /*05d0*/  ELECT P0, URZ, PT ;  /* 0x0000000000ff782f */ /* 0x000fe20003800000 */
[----:B------:R-:W3:Y:S10]  /*05e0*/  FENCE.VIEW.ASYNC.S ;  /* 0x00000000000073c6 */ /* 0x000ef40000000000 */
[----:B---3--:R3:W4:Y:S01]  /*05f0*/  SYNCS.EXCH.64 URZ, [UR8], UR12 ;  /* 0x0000000c08ff75b2 */ /* 0x0087220008000100 */
[----:B------:R3:W1:Y:S01]  /*0600*/  SYNCS.EXCH.64 URZ, [UR8+0x30], UR12 ;  /* 0x0000300c08ff75b2 */ /* 0x0006620008000100 */
        /* <DEDUP_REMOVED lines=10> */
[----:B------:R-:W-:Y:S01]  /*06b0*/  NOP ;  /* 0x0000000000007918 */ /* 0x000fe20000000000 */
.L_x_9:
[----:B------:R-:W2:Y:S01]  /*06c0*/  SHFL.IDX PT, R0, R74, RZ, 0x1f ;  /* 0x00001fff4a007589 */ /* 0x000ea200000e0000 */
[----:B------:R-:W-:Y:S01]  /*06d0*/  NOP ;  /* 0x0000000000007918 */ /* 0x000fe20000000000 */
[----:B--2---:R-:W-:-:S13]  /*06e0*/  ISETP.NE.AND P0, PT, R0, 0x1, PT ;  /* 0x000000010000780c */ /* 0x004fda0003f05270 */
[----:B------:R-:W-:Y:S05]  /*06f0*/  @P0 BRA `(.L_x_10) ;  /* 0x0000000000440947 */ /* 0x000fea0003800000 */
[----:B------:R-:W-:Y:S01]  /*0700*/  UMOV UR9, 0x400 ;  /* 0x0000040000097882 */ /* 0x000fe20000000000 */
[----:B---3--:R-:W-:Y:S01]  /*0710*/  UMOV UR8, 0x20 ;  /* 0x0000002000087882 */ /* 0x008fe20000000000 */
[----:B------:R-:W-:Y:S01]  /*0720*/  UMOV UR6, 0x80 ;  /* 0x0000008000067882 */ /* 0x000fe20000000000 */
[----:B------:R-:W-:Y:S02]  /*0730*/  ULEA UR9, UR37, UR9, 0x18 ;  /* 0x0000000925097291 */ /* 0x000fe4000f8ec0ff */
[----:B------:R-:W-:-:S04]  /*0740*/  UIADD3 UR12, UPT, UPT, -UR8, 0x100000, URZ ;  /* 0x00100000080c7890 */ /* 0x000fc8000fffe1ff */
[----:B------:R-:W-:Y:S02]  /*0750*/  USHF.L.U32 UR13, UR12, 0xb, URZ ;  /* 0x0000000b0c0d7899 */ /* 0x000fe400080006ff */
[----:B------:R-:W-:Y:S02]  /*0760*/  USHF.L.U32 UR12, UR12, 0x1, URZ ;  /* 0x000000010c0c7899 */ /* 0x000fe400080006ff */
[----:B------:R-:W-:-:S04]  /*0770*/  UIADD3 UR14, UPT, UPT, -UR6, 0x100000, URZ ;  /* 0x00100000060e7890 */ /* 0x000fc8000fffe1ff */
[----:B------:R-:W-:Y:S02]  /*0780*/  USHF.L.U32 UR15, UR14, 0xb, URZ ;  /* 0x0000000b0e0f7899 */ /* 0x000fe400080006ff */
[----:B------:R-:W-:Y:S01]  /*0790*/  USHF.L.U32 UR14, UR14, 0x1, URZ ;  /* 0x000000010e0e7899 */ /* 0x000fe200080006ff */
[----:B------:R-:W-:Y:S01]  /*07a0*/  ELECT P0, URZ, PT ;  /* 0x0000000000ff782f */ /* 0x000fe20003800000 */
[----:B------:R-:W2:Y:S02]  /*07b0*/  FENCE.VIEW.ASYNC.S ;  /* 0x00000000000073c6 */ /* 0x000ea40000000000 */
[----:B--2---:R2:W3:Y:S08]  /*07c0*/  SYNCS.EXCH.64 URZ, [UR9+0x60], UR12 ;  /* 0x0000600c09ff75b2 */ /* 0x0044f00008000100 */
[----:B------:R2:W1:Y:S01]  /*07d0*/  SYNCS.EXCH.64 URZ, [UR9+0x70], UR14 ;  /* 0x0000700e09ff75b2 */ /* 0x0004620008000100 */
[----:B------:R2:W1:Y:S01]  /*07e0*/  SYNCS.EXCH.64 URZ, [UR9+0x68], UR12 ;  /* 0x0000680c09ff75b2 */ /* 0x0004620008000100 */
[----:B------:R2:W1:Y:S01]  /*07f0*/  SYNCS.EXCH.64 URZ, [UR9+0x78], UR14 ;  /* 0x0000780e09ff75b2 */ /* 0x0004620008000100 */
[----:B------:R-:W-:Y:S01]  /*0800*/  NOP ;  /* 0x0000000000007918 */ /* 0x000fe20000000000 */
.L_x_10:
[----:B------:R-:W4:Y:S01]  /*0810*/  SHFL.IDX PT, R0, R74, RZ, 0x1f ;  /* 0x00001fff4a007589 */ /* 0x000f2200000e0000 */
[----:B------:R-:W-:Y:S01]  /*0820*/  NOP ;  /* 0x0000000000007918 */ /* 0x000fe20000000000 */
[----:B----4-:R-:W-:-:S13]  /*0830*/  ISETP.NE.AND P0, PT, R0, 0x3, PT ;  /* 0x000000030000780c */ /* 0x010fda0003f05270 */
[----:B------:R-:W-:Y:S05]  /*0840*/  @P0 BRA `(.L_x_11) ;  /* 0x00000000002c0947 */ /* 0x000fea0003800000 */
[----:B---3--:R-:W-:Y:S01]  /*0850*/  UMOV UR8, 0x400 ;  /* 0x0000040000087882 */ /* 0x008fe20000000000 */
[----:B------:R-:W-:Y:S01]  /*0860*/  UMOV UR6, 0x20 ;  /* 0x0000002000067882 */ /* 0x000fe20000000000 */
[----:B------:R-:W-:Y:S02]  /*0870*/  ULEA UR8, UR37, UR8, 0x18 ;  /* 0x0000000825087291 */ /* 0x000fe4000f8ec0ff */
[----:B--2---:R-:W-:-:S04]  /*0880*/  UIADD3 UR12, UPT, UPT, -UR6, 0x100000, URZ ;  /* 0x00100000060c7890 */ /* 0x004fc8000fffe1ff */
[----:B------:R-:W-:Y:S02]  /*0890*/  USHF.L.U32 UR13, UR12, 0xb, URZ ;  /* 0x0000000b0c0d7899 */ /* 0x000fe400080006ff */
[----:B------:R-:W-:Y:S01]  /*08a0*/  USHF.L.U32 UR12, UR12, 0x1, URZ ;  /* 0x000000010c0c7899 */ /* 0x000fe200080006ff */
[----:B------:R-:W-:Y:S01]  /*08b0*/  ELECT P0, URZ, PT ;  /* 0x0000000000ff782f */ /* 0x000fe20003800000 */
[----:B------:R-:W2:Y:S10]  /*08c0*/  FENCE.VIEW.ASYNC.S ;  /* 0x00000000000073c6 */ /* 0x000eb40000000000 */
[----:B--2---:R4:W2:Y:S01]  /*08d0*/  SYNCS.EXCH.64 URZ, [UR8+0x80], UR12 ;  /* 0x0000800c08ff75b2 */ /* 0x0048a20008000100 */
[----:B------:R4:W3:Y:S02]  /*08e0*/  SYNCS.EXCH.64 URZ, [UR8+0x88], UR12 ;  /* 0x0000880c08ff75b2 */ /* 0x0008e40008000100 */
[----:B----4-:R-:W-:Y:S01]  /*08f0*/  NOP ;  /* 0x0000000000007918 */ /* 0x010fe20000000000 */
.L_x_11:
[----:B------:R-:W4:Y:S01]  /*0900*/  SHFL.IDX PT, R0, R74, RZ, 0x1f ;  /* 0x00001fff4a007589 */ /* 0x000f2200000e0000 */
[----:B------:R-:W-:Y:S01]  /*0910*/  NOP ;  /* 0x0000000000007918 */ /* 0x000fe20000000000 */
[----:B----4-:R-:W-:-:S13]  /*0920*/  ISETP.NE.AND P0, PT, R0, 0x4, PT ;  /* 0x000000040000780c */ /* 0x010fda0003f05270 */
[----:B------:R-:W-:Y:S05]  /*0930*/  @P0 BRA `(.L_x_12) ;  /* 0x0000000000480947 */ /* 0x000fea0003800000 */
[----:B--2---:R-:W-:Y:S01]  /*0940*/  UMOV UR9, 0x1e0 ;  /* 0x000001e000097882 */ /* 0x004fe20000000000 */
[----:B---3--:R-:W-:Y:S01]  /*0950*/  UMOV UR8, 0x400 ;  /* 0x0000040000087882 */ /* 0x008fe20000000000 */
[----:B------:R-:W-:Y:S01]  /*0960*/  USEL UR9, UR9, 0x1a0, UP5 ;  /* 0x000001a009097887 */ /* 0x000fe2000a800000 */
        /* <DEDUP_REMOVED lines=10> */
[----:B--2---:R4:W2:Y:S08]  /*0a10*/  SYNCS.EXCH.64 URZ, [UR8+0x90], UR12 ;  /* 0x0000900c08ff75b2 */ /* 0x0048b00008000100 */
[----:B------:R4:W3:Y:S01]  /*0a20*/  SYNCS.EXCH.64 URZ, [UR8+0xa0], UR14 ;  /* 0x0000a00e08ff75b2 */ /* 0x0008e20008000100 */
[----:B------:R4:W1:Y:S01]  /*0a30*/  SYNCS.EXCH.64 URZ, [UR8+0x98], UR12 ;  /* 0x0000980c08ff75b2 */ /* 0x0008620008000100 */
[----:B------:R4:W1:Y:S02]  /*0a40*/  SYNCS.EXCH.64 URZ, [UR8+0xa8], UR14 ;  /* 0x0000a80e08ff75b2 */ /* 0x0008640008000100 */
[----:B----4-:R-:W-:Y:S01]  /*0a50*/  NOP ;  /* 0x0000000000007918 */ /* 0x010fe20000000000 */
.L_x_12:
[----:B------:R-:W4:Y:S01]  /*0a60*/  SHFL.IDX PT, R0, R74, RZ, 0x1f ;  /* 0x00001fff4a007589 */ /* 0x000f2200000e0000 */
[----:B------:R-:W-:Y:S01]  /*0a70*/  NOP ;  /* 0x0000000000007918 */ /* 0x000fe20000000000 */
[----:B----4-:R-:W-:-:S13]  /*0a80*/  ISETP.NE.AND P0, PT, R0, 0x5, PT ;  /* 0x000000050000780c */ /* 0x010fda0003f05270 */
[----:B------:R-:W-:Y:S05]  /*0a90*/  @P0 BRA `(.L_x_13) ;  /* 0x0000000000540947 */ /* 0x000fea0003800000 */
[----:B--2---:R-:W-:Y:S01]  /*0aa0*/  UMOV UR9, 0x400 ;  /* 0x0000040000097882 */ /* 0x004fe20000000000 */
        /* <DEDUP_REMOVED lines=14> */
[----:B------:R4:W1:Y:S01]  /*0b90*/  SYNCS.EXCH.64 URZ, [UR9+0xd8], UR14 ;  /* 0x0000d80e09ff75b2 */ /* 0x0008620008000100 */
[----:B------:R4:W1:Y:S01]  /*0ba0*/  SYNCS.EXCH.64 URZ, [UR9+0xc0], UR12 ;  /* 0x0000c00c09ff75b2 */ /* 0x0008620008000100 */
[----:B------:R4:W1:Y:S01]  /*0bb0*/  SYNCS.EXCH.64 URZ, [UR9+0xe0], UR14 ;  /* 0x0000e00e09ff75b2 */ /* 0x0008620008000100 */
[----:B------:R4:W1:Y:S01]  /*0bc0*/  SYNCS.EXCH.64 URZ, [UR9+0xc8], UR12 ;  /* 0x0000c80c09ff75b2 */ /* 0x0008620008000100 */
[----:B------:R4:W1:Y:S02]  /*0bd0*/  SYNCS.EXCH.64 URZ, [UR9+0xe8], UR14 ;  /* 0x0000e80e09ff75b2 */ /* 0x0008640008000100 */
[----:B----4-:R-:W-:Y:S01]  /*0be0*/  NOP ;  /* 0x0000000000007918 */ /* 0x010fe20000000000 */
.L_x_13:
[----:B------:R-:W4:Y:S01]  /*0bf0*/  SHFL.IDX PT, R0, R74, RZ, 0x1f ;  /* 0x00001fff4a007589 */ /* 0x000f2200000e0000 */
[----:B------:R-:W-:Y:S01]  /*0c00*/  ISETP.NE.OR P1, PT, RZ, UR10, !P1 ;  /* 0x0000000aff007c0c */ /* 0x000fe2000cf25670 */
        /* <DEDUP_REMOVED lines=12> */
[----:B------:R4:W3:Y:S01]  /*0cd0*/  SYNCS.EXCH.64 URZ, [UR8+0x100], UR12 ;  /* 0x0001000c08ff75b2 */ /* 0x0008e20008000100 */
[----:B------:R4:W1:Y:S01]  /*0ce0*/  SYNCS.EXCH.64 URZ, [UR8+0xf8], UR12 ;  /* 0x0000f80c08ff75b2 */ /* 0x0008620008000100 */
[----:B------:R4:W1:Y:S02]  /*0cf0*/  SYNCS.EXCH.64 URZ, [UR8+0x108], UR12 ;  /* 0x0001080c08ff75b2 */ /* 0x0008640008000100 */
[----:B----4-:R-:W-:Y:S01]  /*0d00*/  NOP ;  /* 0x0000000000007918 */ /* 0x010fe20000000000 */
.L_x_14:
[----:B------:R-:W-:Y:S01]  /*0d10*/  VOTEU.ALL UP1, P1 ;  /* 0x0000000000ff7886 */ /* 0x000fe20000820000 */
[----:B---3--:R-:W3:Y:S01]  /*0d20*/  LDCU UR8, c[0x0][0x36c] ;  /* 0x00006d80ff0877ac */ /* 0x008ee20008000800 */
[----:B------:R-:W-:Y:S01]  /*0d30*/  NOP ;  /* 0x0000000000007918 */ /* 0x000fe20000000000 */
[----:B------:R-:W-:Y:S01]  /*0d40*/  LOP3.LUT R10, R87, 0x1f, RZ, 0xc0, !PT ;  /* 0x0000001f570a7812 */ /* 0x000fe200078ec0ff */
[----:B--2---:R-:W-:Y:S01]  /*0d50*/  UMOV UR12, 0x20 ;  /* 0x00000020000c7882 */ /* 0x004fe20000000000 */
[----:B------:R-:W-:Y:S01]  /*0d60*/  @!UP1 UMOV UR6, 0x400 ;  /* 0x0000040000069882 */ /* 0x000fe20000000000 */
[----:B------:R-:W-:-:S04]  /*0d70*/  @!UP1 UIADD3 UR12, UPT, UPT, -UR12, 0x100000, URZ ;  /* 0x001000000c0c9890 */ /* 0x000fc8000fffe1ff */
[----:B------:R-:W-:Y:S02]  /*0d80*/  @!UP1 USHF.L.U32 UR13, UR12, 0xb, URZ ;  /* 0x0000000b0c0d9899 */ /* 0x000fe400080006ff */
[----:B------:R-:W-:Y:S02]  /*0d90*/  @!UP1 USHF.L.U32 UR12, UR12, 0x1, URZ ;  /* 0x000000010c0c9899 */ /* 0x000fe400080006ff */
[----:B------:R-:W-:Y:S01]  /*0da0*/  @!UP1 ULEA UR6, UR37, UR6, 0x18 ;  /* 0x0000000625069291 */ /* 0x000fe2000f8ec0ff */
[----:B------:R-:W-:Y:S01]  /*0db0*/  VOTEU.ALL UP1, P1 ;  /* 0x0000000000ff7886 */ /* 0x000fe20000820000 */
[----:B------:R-:W-:Y:S01]  /*0dc0*/  UISETP.NE.AND UP4, UPT, UR10, URZ, UPT ;  /* 0x000000ff0a00728c */ /* 0x000fe2000bf85270 */
[----:B------:R-:W2:Y:S09]  /*0dd0*/  FENCE.VIEW.ASYNC.S ;  /* 0x00000000000073c6 */ /* 0x000eb20000000000 */
[----:B--2---:R2:W4:Y:S01]  /*0de0*/  @!UP1 SYNCS.EXCH.64 URZ, [UR6+0x110], UR12 ;  /* 0x0001100c06ff95b2 */ /* 0x0045220008000100 */
[----:B---3--:R-:W-:-:S09]  /*0df0*/  UISETP.EQ.U32.AND UP1, UPT, UR8, 0x1, UPT ;  /* 0x000000010800788c */ /* 0x008fd2000bf22070 */
[----:B------:R-:W-:Y:S05]  /*0e00*/  BRA.U !UP1, `(.L_x_15) ;  /* 0x0000000109087547 */ /* 0x000fea000b800000 */
[----:B-1--4-:R-:W-:Y:S01]  /*0e10*/  UCGABAR_ARV ;  /* 0x00000000000079c7 */ /* 0x012fe20008000000 */
[----:B------:R-:W-:Y:S05]  /*0e20*/  BRA `(.L_x_16) ;  /* 0x0000000000047947 */ /* 0x000fea0003800000 */
.L_x_15:
[----:B-1--4-:R-:W-:Y:S01]  /*0e30*/  NOP ;  /* 0x0000000000007918 */ /* 0x012fe20000000000 */
.L_x_16:
[----:B------:R-:W1:Y:S01]  /*0e40*/  S2R R69, SR_CTAID.Y ;  /* 0x0000000000457919 */ /* 0x000e620000002600 */
[----:B------:R-:W-:-:S05]  /*0e50*/  CS2R.32 R68, SR_CgaSize ;  /* 0x0000000000447805 */ /* 0x000fca0000008a00 */
[----:B------:R-:W-:-:S05]  /*0e60*/  IMAD R68, R68, -0xa0, RZ ;  /* 0xffffff6044447824 */ /* 0x000fca00078e02ff */
[----:B--2---:R-:W-:-:S14]  /*0e70*/  R2UR UR6, R68 ;  /* 0x00000000440672ca */ /* 0x004fdc00000e0000 */
[----:B------:R-:W2:Y:S01]  /*0e80*/  LDCU UR6, c[0x0][UR6+0x2b4] ;  /* 0x00005680060677ac */ /* 0x000ea20008000800 */
[----:B------:R-:W-:-:S05]  /*0e90*/  CS2R.32 R0, SR_CgaSize ;  /* 0x0000000000007805 */ /* 0x000fca0000008a00 */
[----:B------:R-:W-:-:S06]  /*0ea0*/  IMAD R0, R0, -0xa0, RZ ;  /* 0xffffff6000007824 */ /* 0x000fcc00078e02ff */
[----:B------:R-:W3:Y:S01]  /*0eb0*/  LDC R0, c[0x0][R0+0x2a4] ;  /* 0x0000a90000007b82 */ /* 0x000ee20000000800 */
[----:B------:R-:W-:Y:S01]  /*0ec0*/  PRMT R8, RZ, 0x7610, R8 ;  /* 0x00007610ff087816 */ /* 0x000fe20000000008 */
[----:B------:R-:W4:Y:S01]  /*0ed0*/  S2R R11, SR_CTAID.X ;  /* 0x00000000000b7919 */ /* 0x000f220000002500 */
[----:B------:R-:W-:-:S05]  /*0ee0*/  CS2R.32 R68, SR_CgaSize ;  /* 0x0000000000447805 */ /* 0x000fca0000008a00 */
[----:B------:R-:W-:-:S05]  /*0ef0*/  IMAD R68, R68, -0xa0, RZ ;  /* 0xffffff6044447824 */ /* 0x000fca00078e02ff */
[----:B------:R-:W-:-:S14]  /*0f00*/  R2UR UR8, R68 ;  /* 0x00000000440872ca */ /* 0x000fdc00000e0000 */
[----:B------:R-:W3:Y:S01]  /*0f10*/  LDCU UR8, c[0x0][UR8+0x2b0] ;  /* 0x00005600080877ac */ /* 0x000ee20008000800 */
[----:B------:R-:W-:Y:S01]  /*0f20*/  UISETP.NE.AND UP2, UPT, UR10, 0x2, UPT ;  /* 0x000000020a00788c */ /* 0x000fe2000bf45270 */
[----:B------:R-:W2:Y:S01]  /*0f30*/  LDC R9, c[0x0][0xb24] ;  /* 0x0002c900ff097b82 */ /* 0x000ea20000000800 */
[----:B------:R-:W-:-:S05]  /*0f40*/  CS2R.32 R2, SR_CgaSize ;  /* 0x0000000000027805 */ /* 0x000fca0000008a00 */
[----:B------:R-:W-:-:S06]  /*0f50*/  IMAD R2, R2, -0xa0, RZ ;  /* 0xffffff6002027824 */ /* 0x000fcc00078e02ff */
[----:B------:R-:W3:Y:S08]  /*0f60*/  LDC R2, c[0x0][R2+0x2a0] ;  /* 0x0000a80002027b82 */ /* 0x000ef00000000800 */
[----:B------:R-:W3:Y:S01]  /*0f70*/  LDC R26, c[0x0][0xb24] ;  /* 0x0002c900ff1a7b82 */ /* 0x000ee20000000800 */
[----:B-1----:R-:W-:-:S07]  /*0f80*/  I2FP.F32.U32 R3, R69 ;  /* 0x0000004500037245 */ /* 0x002fce0000201000 */
[----:B------:R-:W1:Y:S01]  /*0f90*/  S2UR UR36, SR_CTAID.Z ;  /* 0x00000000002479c3 */ /* 0x000e620000002700 */
[----:B--2---:R-:W-:Y:S01]  /*0fa0*/  ISETP.GE.AND P0, PT, R9, 0x1, PT ;  /* 0x000000010900780c */ /* 0x004fe20003f06270 */
[----:B----4-:R-:W-:Y:S01]  /*0fb0*/  IMAD.MOV.U32 R63, RZ, RZ, R11 ;  /* 0x000000ffff3f7224 */ /* 0x010fe200078e000b */
[----:B------:R-:W-:Y:S01]  /*0fc0*/  I2FP.F32.U32 R4, R11 ;  /* 0x0000000b00047245 */ /* 0x000fe20000201000 */
[----:B------:R-:W-:Y:S01]  /*0fd0*/  FMUL R3, R3, UR6 ;  /* 0x0000000603037c20 */ /* 0x000fe20008400000 */
[----:B------:R-:W2:Y:S03]  /*0fe0*/  LDCU UR6, c[0x0][0xb30] ;  /* 0x00016600ff0677ac */ /* 0x000ea60008000800 */
[----:B---3--:R-:W-:Y:S01]  /*0ff0*/  FMUL R4, R4, UR8 ;  /* 0x0000000804047c20 */ /* 0x008fe20008400000 */
[----:B------:R-:W3:Y:S08]  /*1000*/  F2I.U32.TRUNC.NTZ R62, R3 ;  /* 0x00000003003e7305 */ /* 0x000ef0000020f000 */
[----:B------:R-:W4:Y:S01]  /*1010*/  F2I.U32.TRUNC.NTZ R68, R4 ;  /* 0x0000000400447305 */ /* 0x000f22000020f000 */
[----:B--2---:R-:W-:Y:S01]  /*1020*/  UISETP.NE.AND UP3, UPT, UR6, 0x1, UPT ;  /* 0x000000010600788c */ /* 0x004fe2000bf65270 */
[----:B---3--:R-:W-:-:S05]  /*1030*/  IADD3 R62, PT, PT, -R62, RZ, RZ ;  /* 0x000000ff3e3e7210 */ /* 0x008fca0007ffe1ff */
[----:B------:R-:W-:Y:S01]  /*1040*/  IMAD R62, R0, R62, R69 ;  /* 0x0000003e003e7224 */ /* 0x000fe200078e0245 */
[----:B------:R-:W-:Y:S01]  /*1050*/  PRMT R0, RZ, 0x7610, R0 ;  /* 0x00007610ff007816 */ /* 0x000fe20000000000 */
[----:B----4-:R-:W-:-:S04]  /*1060*/  IMAD.MOV R68, RZ, RZ, -R68 ;  /* 0x000000ffff447224 */ /* 0x010fc800078e0a44 */
[----:B------:R-:W-:Y:S01]  /*1070*/  IMAD R68, R2, R68, R11 ;  /* 0x0000004402447224 */ /* 0x000fe200078e020b */
[----:B-1----:R-:W-:Y:S06]  /*1080*/  BRA.U UP4, `(.L_x_17) ;  /* 0x0000000104247547 */ /* 0x002fec000b800000 */
[----:B------:R-:W-:Y:S01]  /*1090*/  ISETP.NE.AND P1, PT, R62, RZ, PT ;  /* 0x000000ff3e00720c */ /* 0x000fe20003f25270 */
[----:B------:R-:W-:Y:S01]  /*10a0*/  IMAD.MOV.U32 R0, RZ, RZ, 0x3 ;  /* 0x00000003ff007424 */ /* 0x000fe200078e00ff */
[C---:B------:R-:W-:Y:S02]  /*10b0*/  LOP3.LUT R3, R68.reuse, 0xfffffffe, RZ, 0xc0, !PT ;  /* 0xfffffffe44037812 */ /* 0x040fe400078ec0ff */
[----:B------:R-:W-:Y:S02]  /*10c0*/  ISETP.LT.U32.OR P1, PT, R68, 0x2, !P1 ;  /* 0x000000024400780c */ /* 0x000fe40004f21470 */
[----:B------:R-:W-:Y:S02]  /*10d0*/  SHF.L.U32 R0, R0, R3, RZ ;  /* 0x0000000300007219 */ /* 0x000fe400000006ff */
[----:B------:R-:W-:Y:S02]  /*10e0*/  SEL R5, RZ, 0x1, !P1 ;  /* 0x00000001ff057807 */ /* 0x000fe40004800000 */
[----:B------:R-:W-:-:S05]  /*10f0*/  SEL R2, RZ, 0x2, !P1 ;  /* 0x00000002ff027807 */ /* 0x000fca0004800000 */
[----:B------:R-:W-:-:S05]  /*1100*/  IMAD.IADD R2, R5, 0x1, R2 ;  /* 0x0000000105027824 */ /* 0x000fca00078e0202 */
[----:B------:R-:W-:Y:S02]  /*1110*/  PRMT R8, R2, 0x7610, R8 ;  /* 0x0000761002087816 */ /* 0x000fe40000000008 */
.L_x_17:
[----:B------:R-:W-:Y:S05]  /*1120*/  @!P0 BRA `(.L_x_18) ;  /* 0x0000000000b88947 */ /* 0x000fea0003800000 */
[----:B------:R-:W1:Y:S01]  /*1130*/  LDC.64 R4, c[0x0][0xb18] ;  /* 0x0002c600ff047b82 */ /* 0x000e620000000a00 */
[----:B------:R-:W-:-:S07]  /*1140*/  ISETP.NE.AND P0, PT, R9, 0x1, PT ;  /* 0x000000010900780c */ /* 0x000fce0003f05270 */
[----:B------:R-:W2:Y:S08]  /*1150*/  LDC R14, c[0x0][0xb0c] ;  /* 0x0002c300ff0e7b82 */ /* 0x000eb00000000800 */
[----:B------:R-:W3:Y:S08]  /*1160*/  LDC R13, c[0x0][0x370] ;  /* 0x0000dc00ff0d7b82 */ /* 0x000ef00000000800 */
[----:B------:R-:W4:Y:S01]  /*1170*/  LDC R16, c[0x0][0x374] ;  /* 0x0000dd00ff107b82 */ /* 0x000f220000000800 */
[----:B-1----:R-:W-:-:S07]  /*1180*/  ISETP.NE.AND P1, PT, R4, 0x1, PT ;  /* 0x000000010400780c */ /* 0x002fce0003f25270 */
[----:B------:R-:W3:Y:S01]  /*1190*/  LDC.64 R6, c[0x0][0xb10] ;  /* 0x0002c400ff067b82 */ /* 0x000ee20000000a00 */
[----:B--2---:R-:W-:-:S07]  /*11a0*/  ISETP.NE.AND P2, PT, R14, 0x1, PT ;  /* 0x000000010e00780c */ /* 0x004fce0003f45270 */
[----:B------:R-:W1:Y:S08]  /*11b0*/  LDC R12, c[0x0][0xb20] ;  /* 0x0002c800ff0c7b82 */ /* 0x000e700000000800 */
[----:B------:R-:W2:Y:S01]  /*11c0*/  LDC.64 R2, c[0x0][0xb28] ;  /* 0x0002ca00ff027b82 */ /* 0x000ea20000000a00 */
[----:B----4-:R-:W-:-:S04]  /*11d0*/  IMAD.HI.U32 R15, R16, R5, RZ ;  /* 0x00000005100f7227 */ /* 0x010fc800078e00ff */
[----:B------:R-:W-:-:S04]  /*11e0*/  IMAD.HI.U32 R5, R69, R5, RZ ;  /* 0x0000000545057227 */ /* 0x000fc800078e00ff */
[----:B---3--:R-:W-:-:S04]  /*11f0*/  IMAD.HI.U32 R18, R13, R6, RZ ;  /* 0x000000060d127227 */ /* 0x008fc800078e00ff */
[----:B------:R-:W-:Y:S01]  /*1200*/  IMAD.HI.U32 R20, R11, R6, RZ ;  /* 0x000000060b147227 */ /* 0x000fe200078e00ff */
[-C--:B------:R-:W-:Y:S02]  /*1210*/  @P2 SHF.R.U32.HI R13, RZ, R7.reuse, R18 ;  /* 0x00000007ff0d2219 */ /* 0x080fe40000011612 */
[-C--:B-1----:R-:W-:Y:S02]  /*1220*/  @P1 SHF.R.U32.HI R16, RZ, R12.reuse, R15 ;  /* 0x0000000cff101219 */ /* 0x082fe4000001160f */
[----:B------:R-:W-:Y:S02]  /*1230*/  SHF.R.U32.HI R12, RZ, R12, R5 ;  /* 0x0000000cff0c7219 */ /* 0x000fe40000011605 */
[----:B------:R-:W-:Y:S02]  /*1240*/  SHF.R.U32.HI R20, RZ, R7, R20 ;  /* 0x00000007ff147219 */ /* 0x000fe40000011614 */
[----:B------:R-:W-:Y:S01]  /*1250*/  SEL R5, R69, R12, !P1 ;  /* 0x0000000c45057207 */ /* 0x000fe20004800000 */
[----:B--2---:R-:W-:Y:S01]  /*1260*/  IMAD.HI.U32 R18, R16, R2, RZ ;  /* 0x0000000210127227 */ /* 0x004fe200078e00ff */
[----:B------:R-:W-:-:S02]  /*1270*/  SEL R63, R11, R20, !P2 ;  /* 0x000000140b3f7207 */ /* 0x000fc40005000000 */
[----:B------:R-:W-:Y:S01]  /*1280*/  IADD3 R7, PT, PT, -R5, RZ, RZ ;  /* 0x000000ff05077210 */ /* 0x000fe20007ffe1ff */
[----:B------:R-:W-:Y:S01]  /*1290*/  IMAD.HI.U32 R6, R13, R2, RZ ;  /* 0x000000020d067227 */ /* 0x000fe200078e00ff */
[----:B------:R-:W-:-:S03]  /*12a0*/  @P0 SHF.R.U32.HI R16, RZ, R3, R18 ;  /* 0x00000003ff100219 */ /* 0x000fc60000011612 */
[----:B------:R-:W-:Y:S01]  /*12b0*/  IMAD R7, R4, R7, R69 ;  /* 0x0000000704077224 */ /* 0x000fe200078e0245 */
[----:B------:R-:W-:Y:S01]  /*12c0*/  @P0 SHF.R.U32.HI R13, RZ, R3, R6 ;  /* 0x00000003ff0d0219 */ /* 0x000fe20000011606 */
[----:B------:R-:W-:-:S04]  /*12d0*/  IMAD R16, R16, R9, RZ ;  /* 0x0000000910107224 */ /* 0x000fc800078e02ff */
[----:B------:R-:W-:Y:S01]  /*12e0*/  IMAD R6, R13, R9, RZ ;  /* 0x000000090d067224 */ /* 0x000fe200078e02ff */
[----:B------:R-:W-:-:S04]  /*12f0*/  ISETP.GE.AND P1, PT, R5, R16, PT ;  /* 0x000000100500720c */ /* 0x000fc80003f26270 */
[----:B------:R-:W-:Y:S01]  /*1300*/  ISETP.GE.OR P1, PT, R63, R6, P1 ;  /* 0x000000063f00720c */ /* 0x000fe20000f26670 */
[----:B------:R-:W-:-:S05]  /*1310*/  IMAD.HI.U32 R6, R5, R2, RZ ;  /* 0x0000000205067227 */ /* 0x000fca00078e00ff */
[----:B------:R-:W-:-:S04]  /*1320*/  SHF.R.U32.HI R6, RZ, R3, R6 ;  /* 0x00000003ff067219 */ /* 0x000fc80000011606 */
[----:B------:R-:W-:-:S03]  /*1330*/  SEL R6, R5, R6, !P0 ;  /* 0x0000000605067207 */ /* 0x000fc60004000000 */
[----:B------:R-:W-:Y:S01]  /*1340*/  @!P1 IMAD.HI.U32 R12, R63, R2, RZ ;  /* 0x000000023f0c9227 */ /* 0x000fe200078e00ff */
[----:B------:R-:W-:-:S04]  /*1350*/  IADD3 R2, PT, PT, -R6, RZ, RZ ;  /* 0x000000ff06027210 */ /* 0x000fc80007ffe1ff */
[----:B------:R-:W-:Y:S01]  /*1360*/  @!P1 SHF.R.U32.HI R12, RZ, R3, R12 ;  /* 0x00000003ff0c9219 */ /* 0x000fe2000001160c */
[----:B------:R-:W-:-:S03]  /*1370*/  IMAD R2, R9, R2, R5 ;  /* 0x0000000209027224 */ /* 0x000fc600078e0205 */
[----:B------:R-:W-:-:S05]  /*1380*/  @!P1 SEL R3, R63, R12, !P0 ;  /* 0x0000000c3f039207 */ /* 0x000fca0004000000 */
[--C-:B------:R-:W-:Y:S02]  /*1390*/  @!P1 IMAD.IADD R6, R6, 0x1, -R3.reuse ;  /* 0x0000000106069824 */ /* 0x100fe400078e0a03 */
[----:B------:R-:W-:Y:S01]  /*13a0*/  @!P1 IMAD R3, R2, R13, R3 ;  /* 0x0000000d02039224 */ /* 0x000fe200078e0203 */
[----:B------:R-:W-:Y:S01]  /*13b0*/  IADD3 R2, PT, PT, -R63, RZ, RZ ;  /* 0x000000ff3f027210 */ /* 0x000fe20007ffe1ff */
[----:B------:R-:W-:Y:S02]  /*13c0*/  @!P1 IMAD R5, R6, R9, R63 ;  /* 0x0000000906059224 */ /* 0x000fe400078e023f */
[----:B------:R-:W-:Y:S02]  /*13d0*/  @!P1 IMAD.MOV.U32 R63, RZ, RZ, R3 ;  /* 0x000000ffff3f9224 */ /* 0x000fe400078e0003 */
[----:B------:R-:W-:Y:S02]  /*13e0*/  IMAD R2, R14, R2, R11 ;  /* 0x000000020e027224 */ /* 0x000fe400078e020b */
[----:B------:R-:W-:-:S02]  /*13f0*/  IMAD R69, R5, R4, R7 ;  /* 0x0000000405457224 */ /* 0x000fc400078e0207 */
[----:B------:R-:W-:Y:S02]  /*1400*/  IMAD R63, R63, R14, R2 ;  /* 0x0000000e3f3f7224 */ /* 0x000fe400078e0202 */
.L_x_18:
[----:B------:R-:W-:Y:S05]  /*1410*/  BRA.U UP3, `(.L_x_19) ;  /* 0x0000000103407547 */ /* 0x000fea000b800000 */
[----:B------:R-:W1:Y:S08]  /*1420*/  LDC.64 R2, c[0x0][0xb18] ;  /* 0x0002c600ff027b82 */ /* 0x000e700000000a00 */
[----:B------:R-:W2:Y:S08]  /*1430*/  LDC.64 R4, c[0x0][0xb10] ;  /* 0x0002c400ff047b82 */ /* 0x000eb00000000a00 */
[----:B------:R-:W3:Y:S08]  /*1440*/  LDC R6, c[0x0][0xb20] ;  /* 0x0002c800ff067b82 */ /* 0x000ef00000000800 */
[----:B------:R-:W4:Y:S01]  /*1450*/  LDC R12, c[0x0][0xb0c] ;  /* 0x0002c300ff0c7b82 */ /* 0x000f220000000800 */
[----:B-1----:R-:W-:Y:S01]  /*1460*/  IMAD.HI.U32 R3, R69, R3, RZ ;  /* 0x0000000345037227 */ /* 0x002fe200078e00ff */
[----:B------:R-:W-:-:S03]  /*1470*/  ISETP.NE.AND P0, PT, R2, 0x1, PT ;  /* 0x000000010200780c */ /* 0x000fc60003f05270 */
[----:B--2---:R-:W-:-:S05]  /*1480*/  IMAD.HI.U32 R4, R63, R4, RZ ;  /* 0x000000043f047227 */ /* 0x004fca00078e00ff */
[----:B------:R-:W-:Y:S02]  /*1490*/  SHF.R.U32.HI R4, RZ, R5, R4 ;  /* 0x00000005ff047219 */ /* 0x000fe40000011604 */
[----:B---3--:R-:W-:-:S04]  /*14a0*/  SHF.R.U32.HI R6, RZ, R6, R3 ;  /* 0x00000006ff067219 */ /* 0x008fc80000011603 */
[----:B------:R-:W-:Y:S02]  /*14b0*/  SEL R3, R69, R6, !P0 ;  /* 0x0000000645037207 */ /* 0x000fe40004000000 */
[----:B----4-:R-:W-:-:S04]  /*14c0*/  ISETP.NE.AND P1, PT, R12, 0x1, PT ;  /* 0x000000010c00780c */ /* 0x010fc80003f25270 */
[----:B------:R-:W-:-:S05]  /*14d0*/  SEL R6, R63, R4, !P1 ;  /* 0x000000043f067207 */ /* 0x000fca0004800000 */
[----:B------:R-:W-:Y:S02]  /*14e0*/  IMAD.IADD R4, R3, 0x1, -R6 ;  /* 0x0000000103047824 */ /* 0x000fe400078e0a06 */
[----:B------:R-:W-:Y:S02]  /*14f0*/  IMAD.IADD R3, R6, 0x1, -R3 ;  /* 0x0000000106037824 */ /* 0x000fe400078e0a03 */
[----:B------:R-:W-:Y:S02]  /*1500*/  IMAD R63, R4, R12, R63 ;  /* 0x0000000c043f7224 */ /* 0x000fe400078e023f */
[----:B------:R-:W-:Y:S02]  /*1510*/  IMAD R69, R3, R2, R69 ;  /* 0x0000000203457224 */ /* 0x000fe400078e0245 */
.L_x_19:
[----:B------:R-:W-:Y:S05]  /*1520*/  BRA.U !UP1, `(.L_x_20) ;  /* 0x00000001090c7547 */ /* 0x000fea000b800000 */
[----:B------:R-:W-:Y:S01]  /*1530*/  UCGABAR_WAIT ;  /* 0x0000000000007dc7 */ /* 0x000fe20008000000 */
[----:B------:R-:W-:Y:S01]  /*1540*/  CCTL.IVALL ;  /* 0x00000000ff00798f */ /* 0x000fe20002000000 */
[----:B------:R-:W-:Y:S05]  /*1550*/  BRA `(.L_x_21) ;  /* 0x0000000000047947 */ /* 0x000fea0003800000 */
.L_x_20:
[----:B------:R-:W-:Y:S06]  /*1560*/  BAR.SYNC.DEFER_BLOCKING 0x0 ;  /* 0x0000000000007b1d */ /* 0x000fec0000010000 */
.L_x_21:
[----:B------:R-:W-:Y:S05]  /*1570*/  BRA.U UP2, `(.L_x_22) ;  /* 0x0000001502587547 */ /* 0x000fea000b800000 */
[----:B------:R-:W1:Y:S01]  /*1580*/  LDCU UR15, c[0x0][0x38c] ;  /* 0x00007180ff0f77ac */ /* 0x000e620008000800 */
[----:B------:R-:W2:Y:S01]  /*1590*/  LDC R9, c[0x0][0x370] ;  /* 0x0000dc00ff097b82 */ /* 0x000ea20000000800 */
[C---:B------:R-:W-:Y:S01]  /*15a0*/  IMAD.SHL.U32 R17, R11.reuse, 0x8, RZ ;  /* 0x000000080b117824 */ /* 0x040fe200078e00ff */
[----:B------:R-:W-:Y:S01]  /*15b0*/  PLOP3.LUT P1, PT, PT, PT, UP5, 0x80, 0x8 ;  /* 0x000000000008781c */ /* 0x000fe20003f2f058 */
[----:B------:R-:W-:Y:S01]  /*15c0*/  HFMA2 R15, -RZ, RZ, 0, 5.9604644775390625e-08 ;  /* 0x00000001ff0f7431 */ /* 0x000fe200000001ff */
[----:B------:R-:W-:Y:S01]  /*15d0*/  UISETP.NE.AND UP1, UPT, UR10, URZ, UPT ;  /* 0x000000ff0a00728c */ /* 0x000fe2000bf25270 */
[----:B------:R-:W-:Y:S01]  /*15e0*/  HFMA2 R12, -RZ, RZ, 0, 0 ;  /* 0x00000000ff0c7431 */ /* 0x000fe200000001ff */
[----:B------:R-:W-:Y:S01]  /*15f0*/  ISETP.NE.AND P4, PT, R10, RZ, P5 ;  /* 0x000000ff0a00720c */ /* 0x000fe20002f85270 */
[----:B------:R-:W-:Y:S01]  /*1600*/  IMAD.SHL.U32 R16, R11, 0x80, RZ ;  /* 0x000000800b107824 */ /* 0x000fe200078e00ff */
[----:B------:R-:W3:Y:S01]  /*1610*/  LDC R0, c[0x0][0x374] ;  /* 0x0000dd00ff007b82 */ /* 0x000ee20000000800 */
[----:B------:R-:W-:Y:S01]  /*1620*/  PLOP3.LUT P1, PT, P1, PT, PT, 0x8, 0x80 ;  /* 0x000000000080781c */ /* 0x000fe20000f2e170 */
[----:B------:R-:W-:Y:S01]  /*1630*/  IMAD.MOV.U32 R14, RZ, RZ, RZ ;  /* 0x000000ffff0e7224 */ /* 0x000fe200078e00ff */
[----:B------:R-:W-:Y:S01]  /*1640*/  MOV R8, 0x1 ;  /* 0x0000000100087802 */ /* 0x000fe20000000f00 */
[----:B------:R-:W-:Y:S01]  /*1650*/  IMAD.MOV.U32 R10, RZ, RZ, RZ ;  /* 0x000000ffff0a7224 */ /* 0x000fe200078e00ff */
[----:B------:R-:W-:Y:S01]  /*1660*/  LOP3.LUT R17, R17, 0x8, RZ, 0xc0, !PT ;  /* 0x0000000811117812 */ /* 0x000fe200078ec0ff */
[----:B------:R-:W4:Y:S01]  /*1670*/  LDCU.64 UR30, c[0x0][0x348] ;  /* 0x00006900ff1e77ac */ /* 0x000f220008000a00 */
[----:B-1----:R-:W-:-:S02]  /*1680*/  UIADD3 UR4, UPT, UPT, UR15, 0x7f, URZ ;  /* 0x0000007f0f047890 */ /* 0x002fc4000fffe0ff */
[----:B------:R-:W-:Y:S02]  /*1690*/  USEL UR7, UR7, 0x2, UP1 ;  /* 0x0000000207077887 */ /* 0x000fe40008800000 */
[----:B------:R-:W-:Y:S01]  /*16a0*/  USHF.R.S32.HI UR22, URZ, 0x1f, UR4 ;  /* 0x0000001fff167899 */ /* 0x000fe20008011404 */
[----:B------:R-:W-:-:S03]  /*16b0*/  UMOV UR13, URZ ;  /* 0x000000ff000d7c82 */ /* 0x000fc60008000000 */
[----:B------:R-:W-:Y:S02]  /*16c0*/  ULEA.HI UR22, UR22, UR4, URZ, 0x7 ;  /* 0x0000000416167291 */ /* 0x000fe4000f8f38ff */
[----:B------:R-:W-:Y:S02]  /*16d0*/  UIADD3 UR4, UPT, UPT, UR15, -0x1, URZ ;  /* 0xffffffff0f047890 */ /* 0x000fe4000fffe0ff */
[----:B------:R-:W-:Y:S02]  /*16e0*/  USHF.R.S32.HI UR22, URZ, 0x7, UR22 ;  /* 0x00000007ff167899 */ /* 0x000fe40008011416 */
[----:B------:R-:W-:Y:S02]  /*16f0*/  UISETP.GE.U32.AND UP2, UPT, UR4, -0xff, UPT ;  /* 0xffffff010400788c */ /* 0x000fe4000bf46070 */
[----:B------:R-:W-:Y:S02]  /*1700*/  UISETP.LT.U32.AND UP0, UPT, UR22, 0x6, UPT ;  /* 0x000000061600788c */ /* 0x000fe4000bf01070 */
[----:B------:R-:W-:-:S02]  /*1710*/  UIADD3 UR15, UPT, UPT, UR15, 0xfe, URZ ;  /* 0x000000fe0f0f7890 */ /* 0x000fc4000fffe0ff */
[----:B------:R-:W-:-:S04]  /*1720*/  USEL UR21, UR22, 0x6, UP0 ;  /* 0x0000000616157887 */ /* 0x000fc80008000000 */
[----:B------:R-:W-:Y:S02]  /*1730*/  UIADD3 UR6, UPT, UPT, UR21, -0x1, URZ ;  /* 0xffffffff15067890 */ /* 0x000fe4000fffe0ff */
[----:B------:R-:W-:Y:S02]  /*1740*/  @UP2 UIADD3 UR6, UPT, UPT, UR21, URZ, URZ ;  /* 0x000000ff15062290 */ /* 0x000fe4000fffe0ff */
[----:B------:R-:W-:Y:S02]  /*1750*/  UIADD3 UR14, UPT, UPT, UR22, -UR21, URZ ;  /* 0x80000015160e7290 */ /* 0x000fe4000fffe0ff */
[----:B------:R-:W-:Y:S02]  /*1760*/  UIADD3 UR5, UPT, UPT, UR6, 0x1, URZ ;  /* 0x0000000106057890 */ /* 0x000fe4000fffe0ff */
[----:B--2-4-:R-:W-:-:S12]  /*1770*/  UIADD3 UR6, UPT, UPT, -UR6, URZ, URZ ;  /* 0x000000ff06067290 */ /* 0x014fd8000fffe1ff */
.L_x_42:
[----:B------:R-:W-:Y:S01]  /*1780*/  UISETP.NE.AND UP0, UPT, UR37, URZ, UPT ;  /* 0x000000ff2500728c */ /* 0x000fe2000bf05270 */
[----:B------:R-:W1:Y:S08]  /*1790*/  S2UR UR37, SR_CgaCtaId ;  /* 0x00000000002579c3 */ /* 0x000e700000008800 */
[----:B------:R-:W-:Y:S05]  /*17a0*/  BRA.U UP0, `(.L_x_23) ;  /* 0x0000000100347547 */ /* 0x000fea000b800000 */
[----:B------:R-:W2:Y:S01]  /*17b0*/  S2R R2, SR_CgaCtaId ;  /* 0x0000000000027919 */ /* 0x000ea20000008800 */
[----:B------:R-:W-:-:S04]  /*17c0*/  MOV R3, 0x400 ;  /* 0x0000040000037802 */ /* 0x000fc80000000f00 */
[----:B--2---:R-:W-:Y:S02]  /*17d0*/  LEA R3, R2, R3, 0x18 ;  /* 0x0000000302037211 */ /* 0x004fe400078ec0ff */
[----:B------:R-:W-:-:S03]  /*17e0*/  SHF.L.U32 R2, R8, 0x1f, RZ ;  /* 0x0000001f08027819 */ /* 0x000fc600000006ff */
[----:B------:R-:W-:-:S04]  /*17f0*/  IMAD R3, R10, 0x8, R3 ;  /* 0x000000080a037824 */ /* 0x000fc800078e0203 */
[----:B------:R-:W2:Y:S02]  /*1800*/  SYNCS.PHASECHK.TRANS64.TRYWAIT P0, [R3+URZ+0x100], R2 ;  /* 0x00010002030075a7 */ /* 0x000ea400080011ff */
[----:B--2---:R-:W-:Y:S05]  /*1810*/  @!P0 BRA `(.L_x_24) ;  /* 0x0000005000e88947 */ /* 0x004fea0003800000 */
.L_x_122:
[----:B------:R-:W-:Y:S01]  /*1820*/  VIADD R10, R10, 0x1 ;  /* 0x000000010a0a7836 */ /* 0x000fe20000000000 */
[----:B------:R2:W-:Y:S04]  /*1830*/  SYNCS.ARRIVE.TRANS64.A1T0 RZ, [R3+URZ+0xf0], RZ ;  /* 0x0000f0ff03ff79a7 */ /* 0x0005e800081000ff */
[----:B------:R-:W-:-:S04]  /*1840*/  ISETP.NE.AND P0, PT, R10, 0x2, PT ;  /* 0x000000020a00780c */ /* 0x000fc80003f05270 */
[----:B------:R-:W-:Y:S02]  /*1850*/  SEL R10, R10, RZ, P0 ;  /* 0x000000ff0a0a7207 */ /* 0x000fe40000000000 */
[----:B--2---:R-:W-:-:S04]  /*1860*/  SEL R3, RZ, 0x1, P0 ;  /* 0x00000001ff037807 */ /* 0x004fc80000000000 */
[----:B------:R-:W-:-:S07]  /*1870*/  LOP3.LUT R8, R8, R3, RZ, 0x3c, !PT ;  /* 0x0000000308087212 */ /* 0x000fce00078e3cff */
.L_x_23:
[----:B------:R-:W-:Y:S01]  /*1880*/  UMOV UR4, 0x400 ;  /* 0x0000040000047882 */ /* 0x000fe20000000000 */
[----:B------:R-:W-:Y:S01]  /*1890*/  LEA.HI R3, R63, R63, RZ, 0x1 ;  /* 0x0000003f3f037211 */ /* 0x000fe200078f08ff */
[----:B-1----:R-:W-:Y:S01]  /*18a0*/  ULEA UR4, UR37, UR4, 0x18 ;  /* 0x0000000425047291 */ /* 0x002fe2000f8ec0ff */
[----:B------:R-:W-:Y:S01]  /*18b0*/  SHF.L.U32 R2, R15, 0x1f, RZ ;  /* 0x0000001f0f027819 */ /* 0x000fe200000006ff */
[----:B------:R-:W-:Y:S01]  /*18c0*/  UISETP.GE.U32.AND UP0, UPT, UR15, 0xff, UPT ;  /* 0x000000ff0f00788c */ /* 0x000fe2000bf06070 */
[----:B------:R-:W-:Y:S01]  /*18d0*/  R2UR UR35, R16 ;  /* 0x00000000102372ca */ /* 0x000fe200000e0000 */
[----:B------:R-:W-:Y:S01]  /*18e0*/  ULEA UR8, UR13, UR4, 0x3 ;  /* 0x000000040d087291 */ /* 0x000fe2000f8e18ff */
[----:B------:R-:W-:Y:S01]  /*18f0*/  IMAD.SHL.U32 R3, R3, 0x80, RZ ;  /* 0x0000008003037824 */ /* 0x000fe200078e00ff */
[----:B------:R-:W-:Y:S01]  /*1900*/  R2UR UR19, R17 ;  /* 0x00000000111372ca */ /* 0x000fe200000e0000 */
[----:B------:R-:W-:-:S03]  /*1910*/  UMOV UR23, URZ ;  /* 0x000000ff00177c82 */ /* 0x000fc60008000000 */
[----:B------:R-:W-:-:S03]  /*1920*/  LOP3.LUT R3, R3, 0xffffff00, RZ, 0xc0, !PT ;  /* 0xffffff0003037812 */ /* 0x000fc600078ec0ff */
[----:B------:R1:W2:Y:S01]  /*1930*/  SYNCS.PHASECHK.TRANS64.TRYWAIT P0, [UR8+0x30], R2 ;  /* 0x00003002ff0075a7 */ /* 0x0002a20008001108 */
[----:B------:R-:W-:Y:S02]  /*1940*/  R2UR UR9, R3 ;  /* 0x00000000030972ca */ /* 0x000fe400000e0000 */
[----:B------:R-:W-:-:S11]  /*1950*/  R2UR UR8, R69 ;  /* 0x00000000450872ca */ /* 0x000fd600000e0000 */
[----:B------:R-:W-:Y:S02]  /*1960*/  ULOP3.LUT UR35, UR9, 0x80, UR35, 0xf8, !UPT ;  /* 0x0000008009237892 */ /* 0x000fe4000f8ef823 */
[----:B------:R-:W-:Y:S01]  /*1970*/  ULEA UR19, UR8, UR19, 0x4 ;  /* 0x0000001308137291 */ /* 0x000fe2000f8e20ff */
[----:B------:R-:W-:Y:S11]  /*1980*/  BRA.U !UP0, `(.L_x_25) ;  /* 0x0000000108f07547 */ /* 0x000ff6000b800000 */
[----:B------:R-:W-:Y:S01]  /*1990*/  UMOV UR29, UR6 ;  /* 0x00000006001d7c82 */ /* 0x000fe20008000000 */
[----:B------:R-:W-:Y:S01]  /*19a0*/  UMOV UR44, UR13 ;  /* 0x0000000d002c7c82 */ /* 0x000fe20008000000 */
[----:B------:R-:W-:-:S05]  /*19b0*/  UMOV UR26, 0x40 ;  /* 0x00000040001a7882 */ /* 0x000fca0000000000 */
.L_x_31:
[----:B------:R-:W-:Y:S01]  /*19c0*/  ULEA UR33, UR44, UR4, 0x3 ;  /* 0x000000042c217291 */ /* 0x000fe2000f8e18ff */
[----:B------:R-:W-:Y:S01]  /*19d0*/  @P5 MOV R3, 0x11000 ;  /* 0x0001100000035802 */ /* 0x000fe20000000f00 */
[----:B-12---:R-:W-:Y:S10]  /*19e0*/  @P0 BRA `(.L_x_26) ;  /* 0x00000000000c0947 */ /* 0x006ff40003800000 */
[----:B------:R-:W-:-:S04]  /*19f0*/  SHF.L.U32 R5, R15, 0x1f, RZ ;  /* 0x0000001f0f057819 */ /* 0x000fc800000006ff */
[----:B------:R-:W2:Y:S02]  /*1a00*/  SYNCS.PHASECHK.TRANS64.TRYWAIT P0, [UR33+0x30], R5 ;  /* 0x00003005ff0075a7 */ /* 0x000ea40008001121 */
[----:B--2---:R-:W-:Y:S05]  /*1a10*/  @!P0 BRA `(.L_x_27) ;  /* 0x00000050007c8947 */ /* 0x004fea0003800000 */
.L_x_26:
[----:B------:R2:W-:Y:S01]  /*1a20*/  @P5 SYNCS.ARRIVE.TRANS64 RZ, [UR33], R3 ;  /* 0x00000003ffff59a7 */ /* 0x0005e20008000021 */
[----:B------:R-:W-:Y:S02]  /*1a30*/  ULOP3.LUT UR8, UR7, 0x2, URZ, 0xfc, !UPT ;  /* 0x0000000207087892 */ /* 0x000fe4000f8efcff */
[----:B------:R-:W-:Y:S02]  /*1a40*/  UIADD3 UR29, UPT, UPT, UR29, 0x1, URZ ;  /* 0x000000011d1d7890 */ /* 0x000fe4000fffe0ff */
[----:B------:R-:W-:Y:S02]  /*1a50*/  UISETP.NE.AND UP0, UPT, UR8, 0x2, UPT ;  /* 0x000000020800788c */ /* 0x000fe4000bf05270 */
[----:B------:R-:W-:-:S07]  /*1a60*/  UISETP.NE.AND UP2, UPT, UR29, 0x1, UPT ;  /* 0x000000011d00788c */ /* 0x000fce000bf45270 */
[----:B------:R-:W-:Y:S05]  /*1a70*/  BRA.U UP0, `(.L_x_28) ;  /* 0x0000000100047547 */ /* 0x000fea000b800000 */
[----:B------:R-:W-:Y:S05]  /*1a80*/  BPT.TRAP 0x1 ;  /* 0x000000040000795c */ /* 0x000fea0000300000 */
.L_x_28:
[----:B------:R-:W-:Y:S04]  /*1a90*/  BSSY.RECONVERGENT B0, `(.L_x_29) ;  /* 0x0000003000007945 */ /* 0x000fe80003800200 */
[----:B------:R-:W-:Y:S05]  /*1aa0*/  @!P4 BRA `(.L_x_30) ;  /* 0x000000000004c947 */ /* 0x000fea0003800000 */
[----:B------:R-:W-:Y:S05]  /*1ab0*/  BPT.TRAP 0x1 ;  /* 0x000000040000795c */ /* 0x000fea0000300000 */
.L_x_30:
[----:B------:R-:W-:Y:S05]  /*1ac0*/  BSYNC.RECONVERGENT B0 ;  /* 0x0000000000007941 */ /* 0x000fea0003800200 */
.L_x_29:
[----:B------:R-:W-:Y:S02]  /*1ad0*/  UIADD3 UR13, UPT, UPT, UR44, 0x1, URZ ;  /* 0x000000012c0d7890 */ /* 0x000fe4000fffe0ff */
[----:B------:R-:W-:Y:S02]  /*1ae0*/  ULEA UR24, UR44, UR4, 0xf ;  /* 0x000000042c187291 */ /* 0x000fe4000f8e78ff */
[----:B------:R-:W-:Y:S02]  /*1af0*/  UISETP.NE.AND UP0, UPT, UR13, 0x6, UPT ;  /* 0x000000060d00788c */ /* 0x000fe4000bf05270 */
[----:B------:R-:W-:Y:S02]  /*1b00*/  UIADD3 UR42, UP1, UPT, UR30, 0x80, URZ ;  /* 0x000000801e2a7890 */ /* 0x000fe4000ff3e0ff */
[----:B------:R-:W-:Y:S02]  /*1b10*/  USEL UR9, URZ, 0x1, UP0 ;  /* 0x00000001ff097887 */ /* 0x000fe40008000000 */
[----:B------:R-:W-:-:S02]  /*1b20*/  USEL UR13, UR13, URZ, UP0 ;  /* 0x000000ff0d0d7287 */ /* 0x000fc40008000000 */
[----:B------:R-:W-:Y:S02]  /*1b30*/  UIADD3 UR40, UP0, UPT, UR30, 0x180, URZ ;  /* 0x000001801e287890 */ /* 0x000fe4000ff1e0ff */
[----:B------:R-:W-:Y:S01]  /*1b40*/  ULEA UR8, UR13, UR4, 0x3 ;  /* 0x000000040d087291 */ /* 0x000fe2000f8e18ff */
[----:B------:R-:W-:Y:S01]  /*1b50*/  LOP3.LUT R15, R15, UR9, RZ, 0x3c, !PT ;  /* 0x000000090f0f7c12 */ /* 0x000fe2000f8e3cff */
[----:B------:R-:W-:Y:S02]  /*1b60*/  UIADD3 UR34, UPT, UPT, UR26, -0x40, URZ ;  /* 0xffffffc01a227890 */ /* 0x000fe4000fffe0ff */
[----:B------:R-:W-:Y:S01]  /*1b70*/  ULOP3.LUT UR33, UR33, 0xfefffff8, URZ, 0xc0, !UPT ;  /* 0xfefffff821217892 */ /* 0x000fe2000f8ec0ff */
[----:B-1----:R-:W-:Y:S01]  /*1b80*/  SHF.L.U32 R2, R15, 0x1f, RZ ;  /* 0x0000001f0f027819 */ /* 0x002fe200000006ff */
[----:B------:R-:W-:Y:S02]  /*1b90*/  UIADD3.X UR43, UPT, UPT, URZ, UR31, URZ, UP1, !UPT ;  /* 0x0000001fff2b7290 */ /* 0x000fe40008ffe4ff */
[----:B------:R-:W-:Y:S01]  /*1ba0*/  UIADD3 UR32, UPT, UPT, UR24, 0x2300, URZ ;  /* 0x0000230018207890 */ /* 0x000fe2000fffe0ff */
[----:B------:R4:W1:Y:S01]  /*1bb0*/  SYNCS.PHASECHK.TRANS64.TRYWAIT P0, [UR8+0x30], R2 ;  /* 0x00003002ff0075a7 */ /* 0x0008620008001108 */
[----:B------:R-:W-:-:S02]  /*1bc0*/  ULEA UR8, UR44, UR4, 0xb ;  /* 0x000000042c087291 */ /* 0x000fc4000f8e58ff */
[----:B------:R-:W-:Y:S02]  /*1bd0*/  UIADD3 UR24, UPT, UPT, UR24, 0x6300, URZ ;  /* 0x0000630018187890 */ /* 0x000fe4000fffe0ff */
[----:B------:R-:W-:Y:S02]  /*1be0*/  UIADD3.X UR41, UPT, UPT, URZ, UR31, URZ, UP0, !UPT ;  /* 0x0000001fff297290 */ /* 0x000fe400087fe4ff */
[----:B------:R-:W-:Y:S02]  /*1bf0*/  UIADD3 UR16, UPT, UPT, UR8, 0x32300, URZ ;  /* 0x0003230008107890 */ /* 0x000fe4000fffe0ff */
[----:B------:R-:W-:Y:S01]  /*1c00*/  UIADD3 UR8, UPT, UPT, UR8, 0x32700, URZ ;  /* 0x0003270008087890 */ /* 0x000fe2000fffe0ff */
[----:B------:R-:W-:Y:S01]  /*1c10*/  UMOV UR38, 0x0 ;  /* 0x0000000000267882 */ /* 0x000fe20000000000 */
[----:B------:R-:W-:Y:S01]  /*1c20*/  UMOV UR39, 0x10000000 ;  /* 0x1000000000277882 */ /* 0x000fe20000000000 */
[----:B------:R-:W-:Y:S01]  /*1c30*/  UMOV UR27, UR35 ;  /* 0x00000023001b7c82 */ /* 0x000fe20008000000 */
[----:B------:R-:W-:Y:S01]  /*1c40*/  UMOV UR28, UR36 ;  /* 0x00000024001c7c82 */ /* 0x000fe20008000000 */
[----:B------:R-:W-:Y:S01]  /*1c50*/  UMOV UR25, UR33 ;  /* 0x0000002100197c82 */ /* 0x000fe20008000000 */
[----:B------:R-:W-:Y:S01]  /*1c60*/  UMOV UR20, UR36 ;  /* 0x0000002400147c82 */ /* 0x000fe20008000000 */
[----:B------:R-:W-:Y:S01]  /*1c70*/  UMOV UR17, UR33 ;  /* 0x0000002100117c82 */ /* 0x000fe20008000000 */
[----:B------:R-:W-:Y:S01]  /*1c80*/  UMOV UR18, UR34 ;  /* 0x0000002200127c82 */ /* 0x000fe20008000000 */
[----:B------:R-:W-:Y:S01]  /*1c90*/  UTMALDG.3D.2CTA [UR32], [UR42], desc[UR38] ;  /* 0x000026202a0075b4 */ /* 0x000fe20008211000 */
[----:B------:R-:W-:Y:S01]  /*1ca0*/  UMOV UR10, UR26 ;  /* 0x0000001a000a7c82 */ /* 0x000fe20008000000 */
[----:B------:R-:W-:Y:S01]  /*1cb0*/  UMOV UR11, UR19 ;  /* 0x00000013000b7c82 */ /* 0x000fe20008000000 */
[----:B------:R-:W-:Y:S01]  /*1cc0*/  UMOV UR12, UR36 ;  /* 0x00000024000c7c82 */ /* 0x000fe20008000000 */
[----:B------:R-:W-:Y:S01]  /*1cd0*/  UMOV UR9, UR33 ;  /* 0x0000002100097c82 */ /* 0x000fe20008000000 */
[----:B------:R-:W-:Y:S01]  /*1ce0*/  UMOV UR23, UR5 ;  /* 0x0000000500177c82 */ /* 0x000fe20008000000 */
[----:B------:R-:W-:Y:S01]  /*1cf0*/  UMOV UR44, UR13 ;  /* 0x0000000d002c7c82 */ /* 0x000fe20008000000 */
[----:B------:R2:W-:Y:S01]  /*1d00*/  UTMALDG.3D.2CTA [UR24], [UR42], desc[UR38] ;  /* 0x000026182a0075b4 */ /* 0x0005e20008211000 */
[----:B------:R4:W-:Y:S01]  /*1d10*/  UTMALDG.3D.2CTA [UR16], [UR40], desc[UR38] ;  /* 0x00002610280075b4 */ /* 0x0009e20008211000 */
[----:B------:R4:W-:Y:S01]  /*1d20*/  UTMALDG.3D.2CTA [UR8], [UR40], desc[UR38] ;  /* 0x00002608280075b4 */ /* 0x0009e20008211000 */
[----:B--2---:R-:W-:Y:S01]  /*1d30*/  UIADD3 UR26, UPT, UPT, UR26, 0x80, URZ ;  /* 0x000000801a1a7890 */ /* 0x004fe2000fffe0ff */
[----:B----4-:R-:W-:Y:S11]  /*1d40*/  BRA.U UP2, `(.L_x_31) ;  /* 0xfffffffd021c7547 */ /* 0x010ff6000b83ffff */
.L_x_25:
[----:B------:R-:W-:Y:S01]  /*1d50*/  ULEA UR8, UR13, UR4, 0x3 ;  /* 0x000000040d087291 */ /* 0x000fe2000f8e18ff */
[----:B-1----:R-:W-:Y:S01]  /*1d60*/  SHF.L.U32 R2, R15, 0x1f, RZ ;  /* 0x0000001f0f027819 */ /* 0x002fe200000006ff */
[----:B------:R-:W-:Y:S01]  /*1d70*/  @!P1 SYNCS.ARRIVE.TRANS64.A1T0 RZ, [UR4+0x88], RZ ;  /* 0x000088ffffff99a7 */ /* 0x000fe20008100004 */
[----:B------:R-:W-:-:S06]  /*1d80*/  UISETP.GT.AND UP0, UPT, UR22, UR21, UPT ;  /* 0x000000151600728c */ /* 0x000fcc000bf04270 */
[----:B--2---:R1:W2:Y:S03]  /*1d90*/  SYNCS.PHASECHK.TRANS64.TRYWAIT P0, [UR8+0x30], R2 ;  /* 0x00003002ff0075a7 */ /* 0x0042a60008001108 */
[----:B------:R-:W-:Y:S05]  /*1da0*/  BRA.U !UP0, `(.L_x_32) ;  /* 0x0000000108e87547 */ /* 0x000fea000b800000 */
[----:B------:R-:W-:Y:S01]  /*1db0*/  UIADD3 UR29, UPT, UPT, UR14, UR23, URZ ;  /* 0x000000170e1d7290 */ /* 0x000fe2000fffe0ff */
[----:B------:R-:W-:-:S11]  /*1dc0*/  UMOV UR44, UR13 ;  /* 0x0000000d002c7c82 */ /* 0x000fd60008000000 */
.L_x_38:
[----:B------:R-:W-:Y:S01]  /*1dd0*/  ULEA UR33, UR44, UR4, 0x3 ;  /* 0x000000042c217291 */ /* 0x000fe2000f8e18ff */
[----:B--2---:R-:W-:Y:S01]  /*1de0*/  @P5 MOV R3, 0x11000 ;  /* 0x0001100000035802 */ /* 0x004fe20000000f00 */
[----:B-12---:R-:W-:Y:S10]  /*1df0*/  @P0 BRA `(.L_x_33) ;  /* 0x00000000000c0947 */ /* 0x006ff40003800000 */
[----:B------:R-:W-:-:S04]  /*1e00*/  SHF.L.U32 R5, R15, 0x1f, RZ ;  /* 0x0000001f0f057819 */ /* 0x000fc800000006ff */
[----:B------:R-:W2:Y:S02]  /*1e10*/  SYNCS.PHASECHK.TRANS64.TRYWAIT P0, [UR33+0x30], R5 ;  /* 0x00003005ff0075a7 */ /* 0x000ea40008001121 */
[----:B--2---:R-:W-:Y:S05]  /*1e20*/  @!P0 BRA `(.L_x_34) ;  /* 0x0000004c00908947 */ /* 0x004fea0003800000 */
.L_x_33:
[----:B------:R2:W-:Y:S01]  /*1e30*/  @P5 SYNCS.ARRIVE.TRANS64 RZ, [UR33], R3 ;  /* 0x00000003ffff59a7 */ /* 0x0005e20008000021 */
[----:B------:R-:W-:-:S04]  /*1e40*/  ULOP3.LUT UR8, UR7, 0x2, URZ, 0xfc, !UPT ;  /* 0x0000000207087892 */ /* 0x000fc8000f8efcff */
[----:B------:R-:W-:-:S09]  /*1e50*/  UISETP.NE.AND UP0, UPT, UR8, 0x2, UPT ;  /* 0x000000020800788c */ /* 0x000fd2000bf05270 */
[----:B------:R-:W-:Y:S05]  /*1e60*/  BRA.U UP0, `(.L_x_35) ;  /* 0x0000000100047547 */ /* 0x000fea000b800000 */
[----:B------:R-:W-:Y:S05]  /*1e70*/  BPT.TRAP 0x1 ;  /* 0x000000040000795c */ /* 0x000fea0000300000 */
.L_x_35:
[----:B------:R-:W-:Y:S04]  /*1e80*/  BSSY.RECONVERGENT B0, `(.L_x_36) ;  /* 0x0000003000007945 */ /* 0x000fe80003800200 */
[----:B------:R-:W-:Y:S05]  /*1e90*/  @!P4 BRA `(.L_x_37) ;  /* 0x000000000004c947 */ /* 0x000fea0003800000 */
[----:B------:R-:W-:Y:S05]  /*1ea0*/  BPT.TRAP 0x1 ;  /* 0x000000040000795c */ /* 0x000fea0000300000 */
.L_x_37:
[----:B------:R-:W-:Y:S05]  /*1eb0*/  BSYNC.RECONVERGENT B0 ;  /* 0x0000000000007941 */ /* 0x000fea0003800200 */
.L_x_36:
[----:B------:R-:W-:Y:S02]  /*1ec0*/  UIADD3 UR13, UPT, UPT, UR44, 0x1, URZ ;  /* 0x000000012c0d7890 */ /* 0x000fe4000fffe0ff */
[----:B------:R-:W-:Y:S02]  /*1ed0*/  ULEA UR24, UR44, UR4, 0xf ;  /* 0x000000042c187291 */ /* 0x000fe4000f8e78ff */
[----:B------:R-:W-:Y:S02]  /*1ee0*/  UISETP.NE.AND UP0, UPT, UR13, 0x6, UPT ;  /* 0x000000060d00788c */ /* 0x000fe4000bf05270 */
[----:B------:R-:W-:Y:S02]  /*1ef0*/  UIADD3 UR42, UP1, UPT, UR30, 0x80, URZ ;  /* 0x000000801e2a7890 */ /* 0x000fe4000ff3e0ff */
[----:B------:R-:W-:Y:S02]  /*1f00*/  USEL UR9, URZ, 0x1, UP0 ;  /* 0x00000001ff097887 */ /* 0x000fe40008000000 */
[----:B------:R-:W-:-:S02]  /*1f10*/  USEL UR13, UR13, URZ, UP0 ;  /* 0x000000ff0d0d7287 */ /* 0x000fc40008000000 */
[----:B------:R-:W-:Y:S02]  /*1f20*/  USHF.L.U32 UR34, UR23, 0x7, URZ ;  /* 0x0000000717227899 */ /* 0x000fe400080006ff */
[----:B------:R-:W-:Y:S01]  /*1f30*/  ULEA UR8, UR13, UR4, 0x3 ;  /* 0x000000040d087291 */ /* 0x000fe2000f8e18ff */
[----:B------:R-:W-:Y:S01]  /*1f40*/  LOP3.LUT R15, R15, UR9, RZ, 0x3c, !PT ;  /* 0x000000090f0f7c12 */ /* 0x000fe2000f8e3cff */
[----:B------:R-:W-:Y:S02]  /*1f50*/  UIADD3 UR40, UP0, UPT, UR30, 0x180, URZ ;  /* 0x000001801e287890 */ /* 0x000fe4000ff1e0ff */
[----:B------:R-:W-:Y:S01]  /*1f60*/  ULOP3.LUT UR33, UR33, 0xfefffff8, URZ, 0xc0, !UPT ;  /* 0xfefffff821217892 */ /* 0x000fe2000f8ec0ff */
[----:B-1----:R-:W-:Y:S01]  /*1f70*/  SHF.L.U32 R2, R15, 0x1f, RZ ;  /* 0x0000001f0f027819 */ /* 0x002fe200000006ff */
[----:B------:R-:W-:Y:S02]  /*1f80*/  UIADD3.X UR43, UPT, UPT, URZ, UR31, URZ, UP1, !UPT ;  /* 0x0000001fff2b7290 */ /* 0x000fe40008ffe4ff */
[----:B------:R-:W-:Y:S01]  /*1f90*/  UIADD3 UR32, UPT, UPT, UR24, 0x2300, URZ ;  /* 0x0000230018207890 */ /* 0x000fe2000fffe0ff */
[----:B------:R4:W1:Y:S01]  /*1fa0*/  SYNCS.PHASECHK.TRANS64.TRYWAIT P0, [UR8+0x30], R2 ;  /* 0x00003002ff0075a7 */ /* 0x0008620008001108 */
[----:B------:R-:W-:-:S02]  /*1fb0*/  ULEA UR8, UR44, UR4, 0xb ;  /* 0x000000042c087291 */ /* 0x000fc4000f8e58ff */
[----:B------:R-:W-:Y:S02]  /*1fc0*/  UIADD3 UR26, UPT, UPT, UR34, 0x40, URZ ;  /* 0x00000040221a7890 */ /* 0x000fe4000fffe0ff */
        /* <DEDUP_REMOVED lines=12> */
[----:B------:R4:W-:Y:S01]  /*2090*/  UTMALDG.3D.2CTA [UR32], [UR42], desc[UR38] ;  /* 0x000026202a0075b4 */ /* 0x0009e20008211000 */
[----:B------:R-:W-:Y:S01]  /*20a0*/  UMOV UR11, UR19 ;  /* 0x00000013000b7c82 */ /* 0x000fe20008000000 */
[----:B------:R-:W-:Y:S01]  /*20b0*/  UMOV UR12, UR36 ;  /* 0x00000024000c7c82 */ /* 0x000fe20008000000 */
[----:B------:R-:W-:Y:S01]  /*20c0*/  UMOV UR9, UR33 ;  /* 0x0000002100097c82 */ /* 0x000fe20008000000 */
[----:B------:R-:W-:Y:S01]  /*20d0*/  UMOV UR10, UR26 ;  /* 0x0000001a000a7c82 */ /* 0x000fe20008000000 */
[----:B------:R-:W-:Y:S01]  /*20e0*/  UIADD3 UR23, UPT, UPT, UR23, 0x1, URZ ;  /* 0x0000000117177890 */ /* 0x000fe2000fffe0ff */
[----:B------:R-:W-:Y:S01]  /*20f0*/  UMOV UR44, UR13 ;  /* 0x0000000d002c7c82 */ /* 0x000fe20008000000 */
[----:B------:R4:W-:Y:S02]  /*2100*/  UTMALDG.3D.2CTA [UR24], [UR42], desc[UR38] ;  /* 0x000026182a0075b4 */ /* 0x0009e40008211000 */
[----:B------:R-:W-:Y:S01]  /*2110*/  UISETP.NE.AND UP0, UPT, UR23, UR29, UPT ;  /* 0x0000001d1700728c */ /* 0x000fe2000bf05270 */
[----:B------:R4:W-:Y:S01]  /*2120*/  UTMALDG.3D.2CTA [UR16], [UR40], desc[UR38] ;  /* 0x00002610280075b4 */ /* 0x0009e20008211000 */
[----:B------:R4:W-:Y:S07]  /*2130*/  UTMALDG.3D.2CTA [UR8], [UR40], desc[UR38] ;  /* 0x00002608280075b4 */ /* 0x0009ee0008211000 */
[----:B----4-:R-:W-:Y:S05]  /*2140*/  BRA.U UP0, `(.L_x_38) ;  /* 0xfffffffd00207547 */ /* 0x010fea000b83ffff */
.L_x_32:
[----:B-1----:R-:W-:Y:S01]  /*2150*/  LEA R2, R14, UR4, 0x3 ;  /* 0x000000040e027c11 */ /* 0x002fe2000f8e18ff */
[----:B------:R-:W-:Y:S01]  /*2160*/  NOP ;  /* 0x0000000000007918 */ /* 0x000fe20000000000 */
[----:B--2---:R-:W-:Y:S02]  /*2170*/  SHF.L.U32 R3, R12, 0x1f, RZ ;  /* 0x0000001f0c037819 */ /* 0x004fe400000006ff */
[----:B------:R-:W-:Y:S02]  /*2180*/  LEA R4, R14, UR4, 0x4 ;  /* 0x000000040e047c11 */ /* 0x000fe4000f8e20ff */
[----:B------:R-:W1:Y:S02]  /*2190*/  SYNCS.PHASECHK.TRANS64.TRYWAIT P0, [R2+URZ+0x90], R3 ;  /* 0x00009003020075a7 */ /* 0x000e6400080011ff */
[----:B-1----:R-:W-:Y:S05]  /*21a0*/  @!P0 BRA `(.L_x_39) ;  /* 0x0000004800c88947 */ /* 0x002fea0003800000 */
.L_x_125:
[----:B------:R-:W2:Y:S01]  /*21b0*/  LDS.128 R4, [R4+0x120] ;  /* 0x0001200004047984 */ /* 0x000ea20000000c00 */
[----:B------:R-:W-:Y:S01]  /*21c0*/  ISETP.GE.AND P0, PT, R26, 0x1, PT ;  /* 0x000000011a00780c */ /* 0x000fe20003f06270 */
[----:B-1----:R-:W-:Y:S01]  /*21d0*/  VIADD R2, R2, 0xa0 ;  /* 0x000000a002027836 */ /* 0x002fe20000000000 */
[----:B------:R-:W-:Y:S01]  /*21e0*/  @!PT LDS RZ, [RZ] ;  /* 0x00000000fffff984 */ /* 0x000fe20000000800 */
[----:B------:R-:W-:Y:S01]  /*21f0*/  @!PT LDS RZ, [RZ] ;  /* 0x00000000fffff984 */ /* 0x000fe20000000800 */
[----:B------:R-:W-:Y:S01]  /*2200*/  @!PT LDS RZ, [RZ] ;  /* 0x00000000fffff984 */ /* 0x000fe20000000800 */
[----:B------:R-:W-:Y:S01]  /*2210*/  @!PT LDS RZ, [RZ] ;  /* 0x00000000fffff984 */ /* 0x000fe20000000800 */
[----:B------:R1:W-:Y:S06]  /*2220*/  MEMBAR.ALL.CTA ;  /* 0x0000000000007992 */ /* 0x0003ec0000008000 */
[----:B-1----:R-:W1:Y:S01]  /*2230*/  FENCE.VIEW.ASYNC.S ;  /* 0x00000000000073c6 */ /* 0x002e620000000000 */
[----:B------:R-:W-:-:S04]  /*2240*/  PRMT R2, RZ, 0x654, R2 ;  /* 0x00000654ff027816 */ /* 0x000fc80000000002 */
[----:B-1----:R1:W-:Y:S01]  /*2250*/  SYNCS.ARRIVE.TRANS64.RED.A1T0 RZ, [R2+URZ], RZ ;  /* 0x000000ff02ff79a7 */ /* 0x0023e200081004ff */
[----:B--2---:R-:W-:-:S13]  /*2260*/  LOP3.LUT P2, RZ, R6, 0x1, RZ, 0xc0, !PT ;  /* 0x0000000106ff7812 */ /* 0x004fda000784c0ff */
[----:B------:R-:W-:Y:S01]  /*2270*/  @P2 SHF.R.U32.HI R3, RZ, 0x10, R5 ;  /* 0x00000010ff032819 */ /* 0x000fe20000011605 */
[----:B------:R-:W-:Y:S01]  /*2280*/  VOTEU.ANY UP0, P2 ;  /* 0x0000000000ff7886 */ /* 0x000fe20001000100 */
[----:B------:R-:W-:Y:S02]  /*2290*/  @P2 MOV R13, R4 ;  /* 0x00000004000d2202 */ /* 0x000fe40000000f00 */
[----:B------:R-:W-:Y:S02]  /*22a0*/  @P2 R2UR.BROADCAST UR8, R3 ;  /* 0x00000000030822ca */ /* 0x000fe400008e0000 */
[----:B------:R-:W-:-:S11]  /*22b0*/  @P2 LOP3.LUT R11, R5, 0xffff, RZ, 0xc0, !PT ;  /* 0x0000ffff050b2812 */ /* 0x000fd600078ec0ff */
[----:B------:R-:W-:Y:S01]  /*22c0*/  @UP0 UMOV UR36, UR8 ;  /* 0x0000000800240c82 */ /* 0x000fe20008000000 */
[----:B-1----:R-:W-:Y:S05]  /*22d0*/  @!P0 BRA `(.L_x_40) ;  /* 0x0000000000b88947 */ /* 0x002fea0003800000 */
[----:B------:R-:W3:Y:S01]  /*22e0*/  LDC.64 R4, c[0x0][0xb18] ;  /* 0x0002c600ff047b82 */ /* 0x000ee20000000a00 */
[----:B------:R-:W-:-:S07]  /*22f0*/  ISETP.NE.AND P3, PT, R26, 0x1, PT ;  /* 0x000000011a00780c */ /* 0x000fce0003f65270 */
[----:B------:R-:W1:Y:S08]  /*2300*/  LDC.64 R6, c[0x0][0xb10] ;  /* 0x0002c400ff067b82 */ /* 0x000e700000000a00 */
[----:B------:R-:W2:Y:S08]  /*2310*/  LDC R18, c[0x0][0xb20] ;  /* 0x0002c800ff127b82 */ /* 0x000eb00000000800 */
[----:B------:R-:W4:Y:S01]  /*2320*/  LDC R20, c[0x0][0xb0c] ;  /* 0x0002c300ff147b82 */ /* 0x000f220000000800 */
[----:B---3--:R-:W-:Y:S01]  /*2330*/  IMAD.HI.U32 R19, R0, R5, RZ ;  /* 0x0000000500137227 */ /* 0x008fe200078e00ff */
[----:B------:R-:W-:-:S03]  /*2340*/  ISETP.NE.AND P0, PT, R4, 0x1, PT ;  /* 0x000000010400780c */ /* 0x000fc60003f05270 */
[----:B------:R-:W-:-:S03]  /*2350*/  IMAD.HI.U32 R5, R11, R5, RZ ;  /* 0x000000050b057227 */ /* 0x000fc600078e00ff */
[----:B------:R-:W3:Y:S01]  /*2360*/  LDC.64 R2, c[0x0][0xb28] ;  /* 0x0002ca00ff027b82 */ /* 0x000ee20000000a00 */
[----:B-1----:R-:W-:-:S04]  /*2370*/  IMAD.HI.U32 R22, R9, R6, RZ ;  /* 0x0000000609167227 */ /* 0x002fc800078e00ff */
[----:B------:R-:W-:Y:S01]  /*2380*/  IMAD.HI.U32 R24, R13, R6, RZ ;  /* 0x000000060d187227 */ /* 0x000fe200078e00ff */
[----:B------:R-:W-:Y:S02]  /*2390*/  SHF.R.U32.HI R22, RZ, R7, R22 ;  /* 0x00000007ff167219 */ /* 0x000fe40000011616 */
[-C--:B--2---:R-:W-:Y:S02]  /*23a0*/  SHF.R.U32.HI R19, RZ, R18.reuse, R19 ;  /* 0x00000012ff137219 */ /* 0x084fe40000011613 */
[----:B------:R-:W-:Y:S02]  /*23b0*/  SHF.R.U32.HI R18, RZ, R18, R5 ;  /* 0x00000012ff127219 */ /* 0x000fe40000011605 */
[----:B------:R-:W-:Y:S02]  /*23c0*/  SEL R19, R0, R19, !P0 ;  /* 0x0000001300137207 */ /* 0x000fe40004000000 */
[----:B------:R-:W-:Y:S02]  /*23d0*/  SHF.R.U32.HI R24, RZ, R7, R24 ;  /* 0x00000007ff187219 */ /* 0x000fe40000011618 */
[----:B----4-:R-:W-:-:S02]  /*23e0*/  ISETP.NE.AND P1, PT, R20, 0x1, PT ;  /* 0x000000011400780c */ /* 0x010fc40003f25270 */
[----:B------:R-:W-:Y:S02]  /*23f0*/  SEL R5, R11, R18, !P0 ;  /* 0x000000120b057207 */ /* 0x000fe40004000000 */
[----:B------:R-:W-:Y:S02]  /*2400*/  SEL R21, R9, R22, !P1 ;  /* 0x0000001609157207 */ /* 0x000fe40004800000 */
[----:B------:R-:W-:Y:S01]  /*2410*/  SEL R7, R13, R24, !P1 ;  /* 0x000000180d077207 */ /* 0x000fe20004800000 */
[----:B---3--:R-:W-:-:S04]  /*2420*/  IMAD.HI.U32 R22, R19, R2, RZ ;  /* 0x0000000213167227 */ /* 0x008fc800078e00ff */
[----:B------:R-:W-:Y:S01]  /*2430*/  IMAD.HI.U32 R6, R21, R2, RZ ;  /* 0x0000000215067227 */ /* 0x000fe200078e00ff */
[----:B------:R-:W-:-:S04]  /*2440*/  @P3 SHF.R.U32.HI R19, RZ, R3, R22 ;  /* 0x00000003ff133219 */ /* 0x000fc80000011616 */
        /* <DEDUP_REMOVED lines=8> */
[----:B------:R-:W-:-:S04]  /*24d0*/  @!P0 IMAD.HI.U32 R18, R7, R2, RZ ;  /* 0x0000000207128227 */ /* 0x000fc800078e00ff */
[----:B------:R-:W-:Y:S01]  /*24e0*/  IMAD.MOV R2, RZ, RZ, -R6 ;  /* 0x000000ffff027224 */ /* 0x000fe200078e0a06 */
[----:B------:R-:W-:-:S03]  /*24f0*/  @!P0 SHF.R.U32.HI R18, RZ, R3, R18 ;  /* 0x00000003ff128219 */ /* 0x000fc60000011612 */
[----:B------:R-:W-:Y:S01]  /*2500*/  IMAD R2, R26, R2, R5 ;  /* 0x000000021a027224 */ /* 0x000fe200078e0205 */
[----:B------:R-:W-:Y:S02]  /*2510*/  @!P0 SEL R3, R7, R18, !P3 ;  /* 0x0000001207038207 */ /* 0x000fe40005800000 */
[----:B------:R-:W-:-:S03]  /*2520*/  IADD3 R18, PT, PT, -R5, RZ, RZ ;  /* 0x000000ff05127210 */ /* 0x000fc60007ffe1ff */
[--C-:B------:R-:W-:Y:S02]  /*2530*/  @!P0 IMAD.IADD R6, R6, 0x1, -R3.reuse ;  /* 0x0000000106068824 */ /* 0x100fe400078e0a03 */
[----:B------:R-:W-:Y:S01]  /*2540*/  @!P0 IMAD R3, R2, R21, R3 ;  /* 0x0000001502038224 */ /* 0x000fe200078e0203 */
[----:B------:R-:W-:Y:S01]  /*2550*/  IADD3 R2, PT, PT, -R7, RZ, RZ ;  /* 0x000000ff07027210 */ /* 0x000fe20007ffe1ff */
[----:B------:R-:W-:Y:S02]  /*2560*/  @!P0 IMAD R5, R26, R6, R7 ;  /* 0x000000061a058224 */ /* 0x000fe400078e0207 */
[----:B------:R-:W-:Y:S02]  /*2570*/  IMAD R11, R4, R18, R11 ;  /* 0x00000012040b7224 */ /* 0x000fe400078e020b */
[----:B------:R-:W-:Y:S02]  /*2580*/  @!P0 IMAD.MOV.U32 R7, RZ, RZ, R3 ;  /* 0x000000ffff078224 */ /* 0x000fe400078e0003 */
[----:B------:R-:W-:-:S02]  /*2590*/  IMAD R2, R20, R2, R13 ;  /* 0x0000000214027224 */ /* 0x000fc400078e020d */
[----:B------:R-:W-:Y:S02]  /*25a0*/  IMAD R11, R5, R4, R11 ;  /* 0x00000004050b7224 */ /* 0x000fe400078e020b */
[----:B------:R-:W-:Y:S02]  /*25b0*/  IMAD R13, R7, R20, R2 ;  /* 0x00000014070d7224 */ /* 0x000fe400078e0202 */
.L_x_40:
[----:B------:R-:W1:Y:S02]  /*25c0*/  LDCU UR8, c[0x0][0xb30] ;  /* 0x00016600ff0877ac */ /* 0x000e640008000800 */
[----:B-1----:R-:W-:-:S09]  /*25d0*/  UISETP.NE.AND UP0, UPT, UR8, 0x1, UPT ;  /* 0x000000010800788c */ /* 0x002fd2000bf05270 */
[----:B------:R-:W-:Y:S05]  /*25e0*/  BRA.U UP0, `(.L_x_41) ;  /* 0x0000000100407547 */ /* 0x000fea000b800000 */
[----:B------:R-:W1:Y:S08]  /*25f0*/  LDC.64 R4, c[0x0][0xb10] ;  /* 0x0002c400ff047b82 */ /* 0x000e700000000a00 */
[----:B------:R-:W2:Y:S08]  /*2600*/  LDC.64 R2, c[0x0][0xb18] ;  /* 0x0002c600ff027b82 */ /* 0x000eb00000000a00 */
[----:B------:R-:W4:Y:S08]  /*2610*/  LDC R6, c[0x0][0xb20] ;  /* 0x0002c800ff067b82 */ /* 0x000f300000000800 */
[----:B------:R-:W3:Y:S01]  /*2620*/  LDC R18, c[0x0][0xb0c] ;  /* 0x0002c300ff127b82 */ /* 0x000ee20000000800 */
[----:B-1----:R-:W-:-:S05]  /*2630*/  IMAD.HI.U32 R4, R13, R4, RZ ;  /* 0x000000040d047227 */ /* 0x002fca00078e00ff */
[----:B------:R-:W-:Y:S01]  /*2640*/  SHF.R.U32.HI R4, RZ, R5, R4 ;  /* 0x00000005ff047219 */ /* 0x000fe20000011604 */
[----:B--2---:R-:W-:Y:S01]  /*2650*/  IMAD.HI.U32 R3, R11, R3, RZ ;  /* 0x000000030b037227 */ /* 0x004fe200078e00ff */
[----:B------:R-:W-:-:S04]  /*2660*/  ISETP.NE.AND P0, PT, R2, 0x1, PT ;  /* 0x000000010200780c */ /* 0x000fc80003f05270 */
[----:B----4-:R-:W-:-:S04]  /*2670*/  SHF.R.U32.HI R6, RZ, R6, R3 ;  /* 0x00000006ff067219 */ /* 0x010fc80000011603 */
[----:B------:R-:W-:Y:S02]  /*2680*/  SEL R3, R11, R6, !P0 ;  /* 0x000000060b037207 */ /* 0x000fe40004000000 */
[----:B---3--:R-:W-:-:S04]  /*2690*/  ISETP.NE.AND P1, PT, R18, 0x1, PT ;  /* 0x000000011200780c */ /* 0x008fc80003f25270 */
[----:B------:R-:W-:-:S05]  /*26a0*/  SEL R4, R13, R4, !P1 ;  /* 0x000000040d047207 */ /* 0x000fca0004800000 */
[----:B------:R-:W-:Y:S02]  /*26b0*/  IMAD.IADD R5, R3, 0x1, -R4 ;  /* 0x0000000103057824 */ /* 0x000fe400078e0a04 */
[----:B------:R-:W-:Y:S02]  /*26c0*/  IMAD.IADD R3, R4, 0x1, -R3 ;  /* 0x0000000104037824 */ /* 0x000fe400078e0a03 */
[----:B------:R-:W-:Y:S02]  /*26d0*/  IMAD R13, R5, R18, R13 ;  /* 0x00000012050d7224 */ /* 0x000fe400078e020d */
[----:B------:R-:W-:-:S07]  /*26e0*/  IMAD R11, R3, R2, R11 ;  /* 0x00000002030b7224 */ /* 0x000fce00078e020b */
.L_x_41:
[----:B------:R-:W-:Y:S01]  /*26f0*/  VIADD R14, R14, 0x1 ;  /* 0x000000010e0e7836 */ /* 0x000fe20000000000 */
[----:B------:R-:W-:Y:S01]  /*2700*/  PLOP3.LUT P1, PT, PT, PT, PT, 0x80, 0x8 ;  /* 0x000000000008781c */ /* 0x000fe20003f2f070 */
[----:B------:R-:W-:Y:S02]  /*2710*/  IMAD.IADD R63, R13, 0x1, R68 ;  /* 0x000000010d3f7824 */ /* 0x000fe400078e0244 */
[----:B------:R-:W-:Y:S01]  /*2720*/  IMAD.IADD R69, R11, 0x1, R62 ;  /* 0x000000010b457824 */ /* 0x000fe200078e023e */
[----:B------:R-:W-:-:S04]  /*2730*/  ISETP.NE.AND P0, PT, R14, 0x2, PT ;  /* 0x000000020e00780c */ /* 0x000fc80003f05270 */
[----:B------:R-:W-:Y:S02]  /*2740*/  SEL R3, RZ, 0x1, P0 ;  /* 0x00000001ff037807 */ /* 0x000fe40000000000 */
[----:B------:R-:W-:Y:S02]  /*2750*/  SEL R14, R14, RZ, P0 ;  /* 0x000000ff0e0e7207 */ /* 0x000fe40000000000 */
[----:B------:R-:W-:Y:S01]  /*2760*/  LOP3.LUT R12, R12, R3, RZ, 0x3c, !PT ;  /* 0x000000030c0c7212 */ /* 0x000fe200078e3cff */
[----:B------:R-:W-:Y:S06]  /*2770*/  @P2 BRA `(.L_x_42) ;  /* 0xfffffff000002947 */ /* 0x000fec000383ffff */
[----:B------:R-:W-:Y:S01]  /*2780*/  UIADD3 UR4, UPT, UPT, UR4, 0x30, URZ ;  /* 0x0000003004047890 */ /* 0x000fe2000fffe0ff */
[----:B------:R-:W-:-:S03]  /*2790*/  SHF.L.U32 R3, R15, 0x1f, RZ ;  /* 0x0000001f0f037819 */ /* 0x000fc600000006ff */
[----:B------:R-:W-:-:S09]  /*27a0*/  ULEA UR5, UR13, UR4, 0x3 ;  /* 0x000000040d057291 */ /* 0x000fd2000f8e18ff */
[----:B------:R-:W1:Y:S02]  /*27b0*/  SYNCS.PHASECHK.TRANS64.TRYWAIT P0, [UR5], R3 ;  /* 0x00000003ff0075a7 */ /* 0x000e640008001105 */
[----:B-1----:R-:W-:Y:S05]  /*27c0*/  @!P0 BRA `(.L_x_43) ;  /* 0x0000004400548947 */ /* 0x002fea0003800000 */
.L_x_127:
[----:B------:R-:W-:-:S04]  /*27d0*/  UIADD3 UR6, UPT, UPT, UR13, 0x1, URZ ;  /* 0x000000010d067890 */ /* 0x000fc8000fffe0ff */
[----:B------:R-:W-:-:S04]  /*27e0*/  UISETP.NE.AND UP0, UPT, UR6, 0x6, UPT ;  /* 0x000000060600788c */ /* 0x000fc8000bf05270 */
[----:B------:R-:W-:Y:S02]  /*27f0*/  USEL UR7, URZ, 0x1, UP0 ;  /* 0x00000001ff077887 */ /* 0x000fe40008000000 */
[----:B------:R-:W-:-:S04]  /*2800*/  USEL UR6, UR6, URZ, UP0 ;  /* 0x000000ff06067287 */ /* 0x000fc80008000000 */
[----:B------:R-:W-:Y:S01]  /*2810*/  ULEA UR5, UR6, UR4, 0x3 ;  /* 0x0000000406057291 */ /* 0x000fe2000f8e18ff */
[----:B------:R-:W-:-:S04]  /*2820*/  LOP3.LUT R2, R15, UR7, RZ, 0x3c, !PT ;  /* 0x000000070f027c12 */ /* 0x000fc8000f8e3cff */
[----:B-1----:R-:W-:-:S04]  /*2830*/  SHF.L.U32 R3, R2, 0x1f, RZ ;  /* 0x0000001f02037819 */ /* 0x002fc800000006ff */
[----:B------:R-:W1:Y:S02]  /*2840*/  SYNCS.PHASECHK.TRANS64.TRYWAIT P0, [UR5], R3 ;  /* 0x00000003ff0075a7 */ /* 0x000e640008001105 */
[----:B-1----:R-:W-:Y:S05]  /*2850*/  @!P0 BRA `(.L_x_44) ;  /* 0x0000004400488947 */ /* 0x002fea0003800000 */
.L_x_129:
        /* <DEDUP_REMOVED lines=9> */
.L_x_131:
        /* <DEDUP_REMOVED lines=9> */
.L_x_133:
        /* <DEDUP_REMOVED lines=9> */
.L_x_135:
[----:B------:R-:W-:-:S04]  /*2a10*/  UIADD3 UR6, UPT, UPT, UR6, 0x1, URZ ;  /* 0x0000000106067890 */ /* 0x000fc8000fffe0ff */
[----:B------:R-:W-:-:S04]  /*2a20*/  UISETP.NE.AND UP0, UPT, UR6, 0x6, UPT ;  /* 0x000000060600788c */ /* 0x000fc8000bf05270 */
[----:B------:R-:W-:Y:S02]  /*2a30*/  USEL UR5, URZ, 0x1, UP0 ;  /* 0x00000001ff057887 */ /* 0x000fe40008000000 */
[----:B------:R-:W-:-:S04]  /*2a40*/  USEL UR6, UR6, URZ, UP0 ;  /* 0x000000ff06067287 */ /* 0x000fc80008000000 */
[----:B------:R-:W-:Y:S01]  /*2a50*/  ULEA UR6, UR6, UR4, 0x3 ;  /* 0x0000000406067291 */ /* 0x000fe2000f8e18ff */
[----:B-1----:R-:W-:-:S04]  /*2a60*/  LOP3.LUT R3, R2, UR5, RZ, 0x3c, !PT ;  /* 0x0000000502037c12 */ /* 0x002fc8000f8e3cff */
[----:B------:R-:W-:Y:S01]  /*2a70*/  SHF.L.U32 R3, R3, 0x1f, RZ ;  /* 0x0000001f03037819 */ /* 0x000fe200000006ff */
[----:B---3--:R-:W-:-:S07]  /*2a80*/  IMAD.U32 R0, RZ, RZ, UR6 ;  /* 0x00000006ff007e24 */ /* 0x008fce000f8e00ff */
.L_x_48:
[----:B-1----:R1:W2:Y:S02]  /*2a90*/  SYNCS.PHASECHK.TRANS64.TRYWAIT P0, [R0+URZ], R3 ;  /* 0x00000003000075a7 */ /* 0x0022a400080011ff */
[----:B--2---:R-:W-:Y:S05]  /*2aa0*/  @!P0 NANOSLEEP.SYNCS 0x989680 ;  /* 0x009896800000895d */ /* 0x004fea0003900000 */
[----:B------:R-:W2:Y:S02]  /*2ab0*/  @!P0 SYNCS.PHASECHK.TRANS64 P0, [R0+URZ], R3 ;  /* 0x00000003000085a7 */ /* 0x000ea400080010ff */
[----:B--2---:R-:W-:Y:S05]  /*2ac0*/  @P0 EXIT ;  /* 0x000000000000094d */ /* 0x004fea0003800000 */
[----:B------:R-:W-:Y:S05]  /*2ad0*/  BRA `(.L_x_48) ;  /* 0xfffffffc00ec7947 */ /* 0x000fea000383ffff */
.L_x_22:
[----:B------:R-:W-:-:S04]  /*2ae0*/  UISETP.NE.AND UP1, UPT, UR37, URZ, UPT ;  /* 0x000000ff2500728c */ /* 0x000fc8000bf25270 */
[----:B------:R-:W-:-:S09]  /*2af0*/  UISETP.NE.OR UP1, UPT, UR10, 0x1, UP1 ;  /* 0x000000010a00788c */ /* 0x000fd20008f25670 */
[----:B------:R-:W-:Y:S05]  /*2b00*/  BRA.U UP1, `(.L_x_49) ;  /* 0x00000005014c7547 */ /* 0x000fea000b800000 */
[----:B------:R-:W-:Y:S01]  /*2b10*/  HFMA2 R11, -RZ, RZ, 0, 0 ;  /* 0x00000000ff0b7431 */ /* 0x000fe200000001ff */
[----:B------:R-:W-:Y:S01]  /*2b20*/  ISETP.GE.U32.AND P2, PT, R10, 0x2, PT ;  /* 0x000000020a00780c */ /* 0x000fe20003f46070 */
[----:B------:R-:W-:Y:S01]  /*2b30*/  IMAD.MOV.U32 R12, RZ, RZ, 0x1 ;  /* 0x00000001ff0c7424 */ /* 0x000fe200078e00ff */
[----:B------:R-:W-:Y:S01]  /*2b40*/  CS2R R8, SRZ ;  /* 0x0000000000087805 */ /* 0x000fe2000001ff00 */
[----:B------:R-:W-:Y:S01]  /*2b50*/  IMAD.MOV.U32 R3, RZ, RZ, RZ ;  /* 0x000000ffff037224 */ /* 0x000fe200078e00ff */
[----:B------:R-:W-:Y:S01]  /*2b60*/  UMOV UR4, 0x400 ;  /* 0x0000040000047882 */ /* 0x000fe20000000000 */
[----:B------:R-:W-:Y:S01]  /*2b70*/  UMOV UR6, URZ ;  /* 0x000000ff00067c82 */ /* 0x000fe20008000000 */
[----:B------:R-:W-:-:S12]  /*2b80*/  ULEA UR37, UR37, UR4, 0x18 ;  /* 0x0000000425257291 */ /* 0x000fd8000f8ec0ff */
.L_x_53:
[----:B------:R-:W-:Y:S02]  /*2b90*/  LEA R0, R3, UR37, 0x3 ;  /* 0x0000002503007c11 */ /* 0x000fe4000f8e18ff */
[----:B------:R-:W-:-:S03]  /*2ba0*/  SHF.L.U32 R5, R8, 0x1f, RZ ;  /* 0x0000001f08057819 */ /* 0x000fc600000006ff */
[----:B------:R-:W-:Y:S01]  /*2bb0*/  VIADD R4, R0, 0x100 ;  /* 0x0000010000047836 */ /* 0x000fe20000000000 */
[----:B------:R-:W1:Y:S02]  /*2bc0*/  SYNCS.PHASECHK.TRANS64.TRYWAIT P0, [R0+URZ+0xf0], R5 ;  /* 0x0000f005000075a7 */ /* 0x000e6400080011ff */
[----:B-1----:R-:W-:Y:S05]  /*2bd0*/  @!P0 BRA `(.L_x_50) ;  /* 0x0000004000c88947 */ /* 0x002fea0003800000 */
.L_x_136:
[----:B------:R-:W-:Y:S01]  /*2be0*/  ULEA UR5, UR6, UR37, 0x3 ;  /* 0x0000002506057291 */ /* 0x000fe2000f8e18ff */
[----:B------:R-:W-:Y:S01]  /*2bf0*/  PRMT R4, RZ, 0x654, R4 ;  /* 0x00000654ff047816 */ /* 0x000fe20000000004 */
[----:B-1----:R-:W-:Y:S01]  /*2c00*/  @!P2 IMAD.MOV.U32 R5, RZ, RZ, 0x10 ;  /* 0x00000010ff05a424 */ /* 0x002fe200078e00ff */
[----:B------:R-:W-:Y:S01]  /*2c10*/  SHF.L.U32 R7, R12, 0x1f, RZ ;  /* 0x0000001f0c077819 */ /* 0x000fe200000006ff */
[----:B------:R-:W-:Y:S01]  /*2c20*/  UIADD3 UR4, UPT, UPT, UR5, 0x90, URZ ;  /* 0x0000009005047890 */ /* 0x000fe2000fffe0ff */
[----:B------:R1:W-:Y:S05]  /*2c30*/  SYNCS.ARRIVE.TRANS64.RED.A1T0 RZ, [R4+URZ], RZ ;  /* 0x000000ff04ff79a7 */ /* 0x0003ea00081004ff */
[----:B------:R-:W-:Y:S01]  /*2c40*/  IMAD.U32 R13, RZ, RZ, UR4 ;  /* 0x00000004ff0d7e24 */ /* 0x000fe2000f8e00ff */
[----:B------:R-:W2:Y:S04]  /*2c50*/  SYNCS.PHASECHK.TRANS64.TRYWAIT P0, [UR5+0xa0], R7 ;  /* 0x0000a007ff0075a7 */ /* 0x000ea80008001105 */
[----:B------:R-:W-:Y:S01]  /*2c60*/  PRMT R13, R10, 0x654, R13 ;  /* 0x000006540a0d7816 */ /* 0x000fe2000000000d */
[----:B-12---:R-:W-:Y:S06]  /*2c70*/  @!P0 BRA `(.L_x_51) ;  /* 0x0000004000b48947 */ /* 0x006fec0003800000 */
.L_x_138:
[----:B------:R-:W-:Y:S01]  /*2c80*/  ULEA UR4, UR6, UR37, 0x4 ;  /* 0x0000002506047291 */ /* 0x000fe2000f8e20ff */
[----:B------:R-:W-:Y:S01]  /*2c90*/  SEL R2, R13, R2, !P2 ;  /* 0x000000020d027207 */ /* 0x000fe20005000000 */
[----:B------:R-:W-:Y:S01]  /*2ca0*/  UIADD3 UR5, UPT, UPT, UR5, 0x90, URZ ;  /* 0x0000009005057890 */ /* 0x000fe2000fffe0ff */
[----:B-1----:R-:W-:Y:S01]  /*2cb0*/  LEA R0, R11, UR37, 0x3 ;  /* 0x000000250b007c11 */ /* 0x002fe2000f8e18ff */
[----:B------:R-:W-:Y:S01]  /*2cc0*/  UIADD3 UR4, UPT, UPT, UR4, 0x120, URZ ;  /* 0x0000012004047890 */ /* 0x000fe2000fffe0ff */
[----:B------:R1:W-:Y:S01]  /*2cd0*/  @!P2 SYNCS.ARRIVE.TRANS64.RED RZ, [R2+URZ], R5 ;  /* 0x0000000502ffa9a7 */ /* 0x0003e200080004ff */
[----:B------:R-:W-:Y:S01]  /*2ce0*/  UIADD3 UR6, UPT, UPT, UR6, 0x1, URZ ;  /* 0x0000000106067890 */ /* 0x000fe2000fffe0ff */
[----:B------:R-:W-:-:S03]  /*2cf0*/  VIADD R3, R3, 0x1 ;  /* 0x0000000103037836 */ /* 0x000fc60000000000 */
[----:B------:R-:W-:Y:S02]  /*2d00*/  UISETP.NE.AND UP0, UPT, UR6, 0x2, UPT ;  /* 0x000000020600788c */ /* 0x000fe4000bf05270 */
[----:B------:R-:W-:Y:S01]  /*2d10*/  ISETP.NE.AND P0, PT, R3, 0x2, PT ;  /* 0x000000020300780c */ /* 0x000fe20003f05270 */
[----:B------:R-:W-:Y:S06]  /*2d20*/  UGETNEXTWORKID.BROADCAST [UR4], [UR5] ;  /* 0x00000000040073ca */ /* 0x000fec0008000100 */
[----:B------:R-:W-:Y:S02]  /*2d30*/  USEL UR4, URZ, 0x1, UP0 ;  /* 0x00000001ff047887 */ /* 0x000fe40008000000 */
[----:B------:R-:W-:-:S04]  /*2d40*/  USEL UR6, UR6, URZ, UP0 ;  /* 0x000000ff06067287 */ /* 0x000fc80008000000 */
[----:B------:R-:W-:Y:S02]  /*2d50*/  LOP3.LUT R12, R12, UR4, RZ, 0x3c, !PT ;  /* 0x000000040c0c7c12 */ /* 0x000fe4000f8e3cff */
[----:B-1----:R-:W-:-:S04]  /*2d60*/  SHF.L.U32 R5, R9, 0x1f, RZ ;  /* 0x0000001f09057819 */ /* 0x002fc800000006ff */
[----:B------:R-:W1:Y:S02]  /*2d70*/  SYNCS.PHASECHK.TRANS64.TRYWAIT P1, [R0+URZ+0x90], R5 ;  /* 0x00009005000075a7 */ /* 0x000e6400080211ff */
[----:B-1----:R-:W-:Y:S05]  /*2d80*/  @!P1 BRA `(.L_x_52) ;  /* 0x0000004000889947 */ /* 0x002fea0003800000 */
.L_x_139:
[----:B------:R-:W-:Y:S01]  /*2d90*/  LEA R4, R11, UR37, 0x4 ;  /* 0x000000250b047c11 */ /* 0x000fe2000f8e20ff */
[----:B-1----:R-:W-:Y:S01]  /*2da0*/  VIADD R0, R0, 0xa0 ;  /* 0x000000a000007836 */ /* 0x002fe20000000000 */
[----:B------:R-:W-:Y:S01]  /*2db0*/  SEL R3, R3, RZ, P0 ;  /* 0x000000ff03037207 */ /* 0x000fe20000000000 */
[----:B------:R-:W-:-:S03]  /*2dc0*/  VIADD R11, R11, 0x1 ;  /* 0x000000010b0b7836 */ /* 0x000fc60000000000 */
[----:B------:R-:W1:Y:S01]  /*2dd0*/  LDS.128 R4, [R4+0x120] ;  /* 0x0001200004047984 */ /* 0x000e620000000c00 */
[----:B------:R-:W-:Y:S02]  /*2de0*/  PRMT R0, RZ, 0x654, R0 ;  /* 0x00000654ff007816 */ /* 0x000fe40000000000 */
[C---:B------:R-:W-:Y:S01]  /*2df0*/  ISETP.NE.AND P1, PT, R11.reuse, 0x2, PT ;  /* 0x000000020b00780c */ /* 0x040fe20003f25270 */
[----:B------:R-:W-:Y:S01]  /*2e00*/  @!PT LDS RZ, [RZ] ;  /* 0x00000000fffff984 */ /* 0x000fe20000000800 */
[----:B------:R-:W-:Y:S01]  /*2e10*/  @!PT LDS RZ, [RZ] ;  /* 0x00000000fffff984 */ /* 0x000fe20000000800 */
[----:B------:R-:W-:Y:S01]  /*2e20*/  @!PT LDS RZ, [RZ] ;  /* 0x00000000fffff984 */ /* 0x000fe20000000800 */
[----:B------:R-:W-:Y:S01]  /*2e30*/  @!PT LDS RZ, [RZ] ;  /* 0x00000000fffff984 */ /* 0x000fe20000000800 */
[----:B------:R2:W-:Y:S06]  /*2e40*/  MEMBAR.ALL.CTA ;  /* 0x0000000000007992 */ /* 0x0005ec0000008000 */
[----:B--2---:R-:W2:Y:S01]  /*2e50*/  FENCE.VIEW.ASYNC.S ;  /* 0x00000000000073c6 */ /* 0x004ea20000000000 */
[----:B------:R-:W-:Y:S01]  /*2e60*/  SEL R11, R11, RZ, P1 ;  /* 0x000000ff0b0b7207 */ /* 0x000fe20000800000 */
[----:B--2---:R2:W-:Y:S01]  /*2e70*/  SYNCS.ARRIVE.TRANS64.RED.A1T0 RZ, [R0+URZ], RZ ;  /* 0x000000ff00ff79a7 */ /* 0x0045e200081004ff */
[----:B-1----:R-:W-:-:S02]  /*2e80*/  LOP3.LUT P3, RZ, R6, 0x1, RZ, 0xc0, !PT ;  /* 0x0000000106ff7812 */ /* 0x002fc4000786c0ff */
[----:B------:R-:W-:-:S04]  /*2e90*/  SEL R5, RZ, 0x1, P0 ;  /* 0x00000001ff057807 */ /* 0x000fc80000000000 */
[----:B------:R-:W-:Y:S02]  /*2ea0*/  LOP3.LUT R8, R8, R5, RZ, 0x3c, !PT ;  /* 0x0000000508087212 */ /* 0x000fe400078e3cff */
[----:B--2---:R-:W-:-:S04]  /*2eb0*/  SEL R0, RZ, 0x1, P1 ;  /* 0x00000001ff007807 */ /* 0x004fc80000800000 */
[----:B------:R-:W-:Y:S01]  /*2ec0*/  LOP3.LUT R9, R9, R0, RZ, 0x3c, !PT ;  /* 0x0000000009097212 */ /* 0x000fe200078e3cff */
[----:B------:R-:W-:Y:S06]  /*2ed0*/  @P3 BRA `(.L_x_53) ;  /* 0xfffffffc002c3947 */ /* 0x000fec000383ffff */
[----:B------:R-:W-:Y:S01]  /*2ee0*/  ULEA UR5, UR6, UR37, 0x3 ;  /* 0x0000002506057291 */ /* 0x000fe2000f8e18ff */
[----:B------:R-:W-:-:S08]  /*2ef0*/  SHF.L.U32 R3, R12, 0x1f, RZ ;  /* 0x0000001f0c037819 */ /* 0x000fd000000006ff */
[----:B------:R-:W1:Y:S02]  /*2f00*/  SYNCS.PHASECHK.TRANS64 P0, [UR5+0xa0], R3 ;  /* 0x0000a003ff0075a7 */ /* 0x000e640008001005 */
[----:B-1----:R-:W-:Y:S05]  /*2f10*/  @P0 BRA `(.L_x_54) ;  /* 0x0000000000080947 */ /* 0x002fea0003800000 */
[----:B------:R-:W1:Y:S02]  /*2f20*/  SYNCS.PHASECHK.TRANS64.TRYWAIT P0, [UR5+0xa0], R3 ;  /* 0x0000a003ff0075a7 */ /* 0x000e640008001105 */
[----:B-1----:R-:W-:Y:S05]  /*2f30*/  @!P0 BRA `(.L_x_55) ;  /* 0x0000004000308947 */ /* 0x002fea0003800000 */
.L_x_54:
[----:B------:R-:W-:-:S04]  /*2f40*/  UIADD3 UR4, UPT, UPT, UR6, 0x1, URZ ;  /* 0x0000000106047890 */ /* 0x000fc8000fffe0ff */
[----:B------:R-:W-:-:S04]  /*2f50*/  UISETP.NE.AND UP0, UPT, UR4, 0x2, UPT ;  /* 0x000000020400788c */ /* 0x000fc8000bf05270 */
[----:B------:R-:W-:Y:S02]  /*2f60*/  USEL UR7, URZ, 0x1, UP0 ;  /* 0x00000001ff077887 */ /* 0x000fe40008000000 */
[----:B------:R-:W-:-:S04]  /*2f70*/  USEL UR4, UR4, URZ, UP0 ;  /* 0x000000ff04047287 */ /* 0x000fc80008000000 */
[----:B------:R-:W-:Y:S01]  /*2f80*/  ULEA UR4, UR4, UR37, 0x3 ;  /* 0x0000002504047291 */ /* 0x000fe2000f8e18ff */
[----:B-1----:R-:W-:-:S04]  /*2f90*/  LOP3.LUT R3, R12, UR7, RZ, 0x3c, !PT ;  /* 0x000000070c037c12 */ /* 0x002fc8000f8e3cff */
[----:B------:R-:W-:-:S04]  /*2fa0*/  SHF.L.U32 R0, R3, 0x1f, RZ ;  /* 0x0000001f03007819 */ /* 0x000fc800000006ff */
[----:B------:R-:W1:Y:S02]  /*2fb0*/  SYNCS.PHASECHK.TRANS64 P0, [UR4+0xa0], R0 ;  /* 0x0000a000ff0075a7 */ /* 0x000e640008001004 */
[----:B-1----:R-:W-:Y:S05]  /*2fc0*/  @P0 EXIT ;  /* 0x000000000000094d */ /* 0x002fea0003800000 */
[----:B------:R-:W-:Y:S02]  /*2fd0*/  SHF.L.U32 R3, R3, 0x1f, RZ ;  /* 0x0000001f03037819 */ /* 0x000fe400000006ff */
[----:B------:R-:W-:-:S07]  /*2fe0*/  MOV R0, UR4 ;  /* 0x0000000400007c02 */ /* 0x000fce0008000f00 */
.L_x_56:
[----:B-1----:R1:W2:Y:S02]  /*2ff0*/  SYNCS.PHASECHK.TRANS64.TRYWAIT P0, [R0+URZ+0xa0], R3 ;  /* 0x0000a003000075a7 */ /* 0x0022a400080011ff */
[----:B--2---:R-:W-:Y:S05]  /*3000*/  @!P0 NANOSLEEP.SYNCS 0x989680 ;  /* 0x009896800000895d */ /* 0x004fea0003900000 */
[----:B------:R-:W2:Y:S02]  /*3010*/  @!P0 SYNCS.PHASECHK.TRANS64 P0, [R0+URZ+0xa0], R3 ;  /* 0x0000a003000085a7 */ /* 0x000ea400080010ff */
[----:B--2---:R-:W-:Y:S05]  /*3020*/  @P0 EXIT ;  /* 0x000000000000094d */ /* 0x004fea0003800000 */
[----:B------:R-:W-:Y:S05]  /*3030*/  BRA `(.L_x_56) ;  /* 0xfffffffc00ec7947 */ /* 0x000fea000383ffff */
.L_x_49:
[----:B------:R-:W-:Y:S05]  /*3040*/  BRA.U UP4, `(.L_x_57) ;  /* 0x0000001504487547 */ /* 0x000fea000b800000 */
[----:B------:R-:W-:Y:S01]  /*3050*/  UMOV UR6, 0x40 ;  /* 0x0000004000067882 */ /* 0x000fe20000000000 */
[----:B------:R-:W-:Y:S01]  /*3060*/  NOP ;  /* 0x0000000000007918 */ /* 0x000fe20000000000 */
[----:B------:R-:W-:Y:S01]  /*3070*/  ULEA UR6, UR37, UR6, 0x18 ;  /* 0x0000000625067291 */ /* 0x000fe2000f8ec0ff */
[----:B------:R-:W-:Y:S02]  /*3080*/  UMOV UR7, 0x400 ;  /* 0x0000040000077882 */ /* 0x000fe40000000000 */
[----:B------:R-:W-:-:S06]  /*3090*/  ULEA UR37, UR37, UR7, 0x18 ;  /* 0x0000000725257291 */ /* 0x000fcc000f8ec0ff */
[----:B------:R-:W1:Y:S02]  /*30a0*/  LDS.U8 R2, [UR6+0x1c] ;  /* 0x00001c06ff027984 */ /* 0x000e640008000000 */
[----:B-1----:R-:W-:-:S13]  /*30b0*/  ISETP.NE.AND P0, PT, R2, RZ, PT ;  /* 0x000000ff0200720c */ /* 0x002fda0003f05270 */
[----:B------:R-:W-:Y:S05]  /*30c0*/  @P0 BRA `(.L_x_58) ;  /* 0x0000000400080947 */ /* 0x000fea0003800000 */
[----:B------:R-:W-:Y:S02]  /*30d0*/  UISETP.NE.U32.AND UP0, UPT, UR5, 0x1, UPT ;  /* 0x000000010500788c */ /* 0x000fe4000bf05070 */
[----:B------:R-:W-:-:S07]  /*30e0*/  UIADD3 UR8, UPT, UPT, UR6, 0x8, URZ ;  /* 0x0000000806087890 */ /* 0x000fce000fffe0ff */
[----:B------:R-:W-:Y:S05]  /*30f0*/  BRA.U !UP0, `(.L_x_59) ;  /* 0x00000001089c7547 */ /* 0x000fea000b800000 */
[----:B------:R-:W-:Y:S01]  /*3100*/  ELECT P0, URZ, PT ;  /* 0x0000000000ff782f */ /* 0x000fe20003800000 */
[----:B------:R-:W-:-:S12]  /*3110*/  BSSY B0, `(.L_x_59) ;  /* 0x0000025000007945 */ /* 0x000fd80003800000 */
[----:B------:R-:W-:Y:S05]  /*3120*/  @!P0 BRA `(.L_x_60) ;  /* 0x00000000008c8947 */ /* 0x000fea0003800000 */
[----:B------:R-:W-:-:S05]  /*3130*/  UMOV UR7, 0x10 ;  /* 0x0000001000077882 */ /* 0x000fca0000000000 */
[----:B------:R-:W-:Y:S04]  /*3140*/  DEPBAR.LE SB1, 0x36 ;  /* 0x00009d800000791a */ /* 0x000fe80000000000 */
[----:B------:R-:W1:Y:S02]  /*3150*/  UTCATOMSWS.2CTA.FIND_AND_SET.ALIGN UP1, UR7, UR7 ;  /* 0x00000007000775e3 */ /* 0x000e640008220800 */
[----:B-1----:R-:W-:Y:S01]  /*3160*/  MOV R11, UR7 ;  /* 0x00000007000b7c02 */ /* 0x002fe20008000f00 */
[----:B------:R-:W-:Y:S06]  /*3170*/  BRA.U UP1, `(.L_x_61) ;  /* 0x0000000101187547 */ /* 0x000fec000b800000 */
.L_x_62:
[----:B------:R-:W-:Y:S05]  /*3180*/  NANOSLEEP 0x64 ;  /* 0x000000640000795d */ /* 0x000fea0003800000 */
[----:B------:R-:W-:-:S05]  /*3190*/  UMOV UR7, 0x10 ;  /* 0x0000001000077882 */ /* 0x000fca0000000000 */
[----:B------:R-:W-:Y:S04]  /*31a0*/  DEPBAR.LE SB1, 0x36 ;  /* 0x00009d800000791a */ /* 0x000fe80000000000 */
[----:B------:R-:W1:Y:S02]  /*31b0*/  UTCATOMSWS.2CTA.FIND_AND_SET.ALIGN UP1, UR7, UR7 ;  /* 0x00000007000775e3 */ /* 0x000e640008220800 */
[----:B-1----:R-:W-:Y:S01]  /*31c0*/  MOV R11, UR7 ;  /* 0x00000007000b7c02 */ /* 0x002fe20008000f00 */
[----:B------:R-:W-:Y:S05]  /*31d0*/  BRA.U !UP1, `(.L_x_62) ;  /* 0xfffffffd09e87547 */ /* 0x000fea000b83ffff */
.L_x_61:
[----:B------:R-:W1:Y:S01]  /*31e0*/  LDS R5, [UR6+0x10] ;  /* 0x00001006ff057984 */ /* 0x000e620008000800 */
[----:B------:R-:W-:Y:S01]  /*31f0*/  IMAD.U32 R3, RZ, RZ, UR37 ;  /* 0x00000025ff037e24 */ /* 0x000fe2000f8e00ff */
[----:B------:R-:W-:-:S03]  /*3200*/  MOV R2, UR4 ;  /* 0x0000000400027c02 */ /* 0x000fc60008000f00 */
[----:B------:R-:W-:Y:S01]  /*3210*/  VIADD R3, R3, 0x140 ;  /* 0x0000014003037836 */ /* 0x000fe20000000000 */
[----:B-1----:R-:W-:-:S04]  /*3220*/  SHF.L.U32 R5, R5, 0x1f, RZ ;  /* 0x0000001f05057819 */ /* 0x002fc800000006ff */
[----:B------:R-:W1:Y:S02]  /*3230*/  SYNCS.PHASECHK.TRANS64.TRYWAIT P0, [UR6+0x8], R5 ;  /* 0x00000805ff0075a7 */ /* 0x000e640008001106 */
[----:B-1----:R-:W-:Y:S05]  /*3240*/  @P0 BRA `(.L_x_63) ;  /* 0x0000000000080947 */ /* 0x002fea0003800000 */
[----:B------:R-:W1:Y:S02]  /*3250*/  SYNCS.PHASECHK.TRANS64.TRYWAIT P0, [UR6+0x8], R5 ;  /* 0x00000805ff0075a7 */ /* 0x000e640008001106 */
[----:B-1----:R-:W-:Y:S05]  /*3260*/  @!P0 BRA `(.L_x_64) ;  /* 0x0000003c007c8947 */ /* 0x002fea0003800000 */
.L_x_63:
[----:B-1----:R-:W-:Y:S01]  /*3270*/  HFMA2 R4, -RZ, RZ, 0, 5.9604644775390625e-08 ;  /* 0x00000001ff047431 */ /* 0x002fe200000001ff */
[----:B------:R-:W-:Y:S01]  /*3280*/  UPRMT UR7, UR4, 0x654, UR8 ;  /* 0x0000065404077896 */ /* 0x000fe20008000008 */
[----:B------:R-:W-:Y:S01]  /*3290*/  IMAD.MOV.U32 R6, RZ, RZ, 0xffff ;  /* 0x0000ffffff067424 */ /* 0x000fe200078e00ff */
[----:B------:R-:W-:Y:S01]  /*32a0*/  PRMT R2, R2, 0x654, R3 ;  /* 0x0000065402027816 */ /* 0x000fe20000000003 */
[----:B------:R-:W-:Y:S02]  /*32b0*/  IMAD.MOV.U32 R5, RZ, RZ, 0x4 ;  /* 0x00000004ff057424 */ /* 0x000fe400078e00ff */
[----:B------:R-:W-:Y:S01]  /*32c0*/  IMAD.SHL.U32 R9, R11, 0x20, RZ ;  /* 0x000000200b097824 */ /* 0x000fe200078e00ff */
[----:B------:R-:W-:Y:S02]  /*32d0*/  MOV R3, UR7 ;  /* 0x0000000700037c02 */ /* 0x000fe40008000f00 */
[-C--:B------:R-:W-:Y:S01]  /*32e0*/  SHF.L.U32 R7, R6, R11.reuse, RZ ;  /* 0x0000000b06077219 */ /* 0x080fe200000006ff */
[----:B------:R1:W-:Y:S01]  /*32f0*/  SYNCS.ARRIVE.TRANS64.RED RZ, [UR7], R5 ;  /* 0x00000005ffff79a7 */ /* 0x0003e20008000407 */
[----:B------:R-:W-:Y:S01]  /*3300*/  SHF.L.U32 R6, R4, R11, RZ ;  /* 0x0000000b04067219 */ /* 0x000fe200000006ff */
[----:B------:R1:W-:Y:S04]  /*3310*/  STS [UR37+0x140], R9 ;  /* 0x00014009ff007988 */ /* 0x0003e80008000825 */
[----:B------:R1:W-:Y:S04]  /*3320*/  STAS [R2.64], R11 ;  /* 0x0000000b02007dbd */ /* 0x0003e8000c0008ff */
[----:B------:R1:W-:Y:S04]  /*3330*/  ATOMS.OR RZ, [UR6+0x14], R7 ;  /* 0x00001407ffff798c */ /* 0x0003e8000b000006 */
[----:B------:R1:W-:Y:S04]  /*3340*/  ATOMS.OR RZ, [UR6+0x18], R6 ;  /* 0x00001806ffff798c */ /* 0x0003e8000b000006 */
[----:B------:R1:W-:Y:S02]  /*3350*/  ATOMS.XOR RZ, [UR6+0x10], R4 ;  /* 0x00001004ffff798c */ /* 0x0003e4000b800006 */
.L_x_60:
[----:B------:R-:W-:Y:S05]  /*3360*/  BSYNC B0 ;  /* 0x0000000000007941 */ /* 0x000fea0003800000 */
.L_x_59:
[----:B------:R-:W-:Y:S05]  /*3370*/  BRA.U UP0, `(.L_x_65) ;  /* 0x00000001006c7547 */ /* 0x000fea000b800000 */
[----:B------:R-:W-:-:S03]  /*3380*/  UMOV UR7, 0xffffffff ;  /* 0xffffffff00077882 */ /* 0x000fc60000000000 */
[----:B------:R-:W-:Y:S05]  /*3390*/  BRA.DIV UR7, `(.L_x_66) ;  /* 0x0000003e07487947 */ /* 0x000fea000b800000 */
[----:B------:R-:W-:-:S13]  /*33a0*/  ELECT P6, URZ, PT ;  /* 0x0000000000ff782f */ /* 0x000fda00038c0000 */
.L_x_143:
[----:B------:R-:W-:Y:S05]  /*33b0*/  @!P6 BRA `(.L_x_65) ;  /* 0x00000000005ce947 */ /* 0x000fea0003800000 */
[----:B-1----:R-:W1:Y:S02]  /*33c0*/  LDS R3, [UR6+0x10] ;  /* 0x00001006ff037984 */ /* 0x002e640008000800 */
[----:B-1----:R-:W-:-:S04]  /*33d0*/  SHF.L.U32 R3, R3, 0x1f, RZ ;  /* 0x0000001f03037819 */ /* 0x002fc800000006ff */
[----:B------:R-:W1:Y:S02]  /*33e0*/  SYNCS.PHASECHK.TRANS64.TRYWAIT P0, [UR6+0x8], R3 ;  /* 0x00000803ff0075a7 */ /* 0x000e640008001106 */
[----:B-1----:R-:W-:Y:S05]  /*33f0*/  @P0 BRA `(.L_x_67) ;  /* 0x0000000000080947 */ /* 0x002fea0003800000 */
[----:B------:R-:W1:Y:S02]  /*3400*/  SYNCS.PHASECHK.TRANS64.TRYWAIT P0, [UR6+0x8], R3 ;  /* 0x00000803ff0075a7 */ /* 0x000e640008001106 */
[----:B-1----:R-:W-:Y:S05]  /*3410*/  @!P0 BRA `(.L_x_68) ;  /* 0x0000003c00488947 */ /* 0x002fea0003800000 */
.L_x_67:
[----:B------:R-:W2:Y:S01]  /*3420*/  LDS R5, [UR37+0x140] ;  /* 0x00014025ff057984 */ /* 0x000ea20008000800 */
[----:B-1----:R-:W-:Y:S02]  /*3430*/  HFMA2 R2, -RZ, RZ, 0, 5.9604644775390625e-08 ;  /* 0x00000001ff027431 */ /* 0x002fe400000001ff */
[----:B------:R-:W-:Y:S01]  /*3440*/  IMAD.MOV.U32 R3, RZ, RZ, 0xffff ;  /* 0x0000ffffff037424 */ /* 0x000fe200078e00ff */
[----:B------:R-:W-:Y:S01]  /*3450*/  UPRMT UR7, UR4, 0x654, UR8 ;  /* 0x0000065404077896 */ /* 0x000fe20008000008 */
[----:B--2---:R-:W-:-:S03]  /*3460*/  IMAD.SHL.U32 R4, R5, 0x20, RZ ;  /* 0x0000002005047824 */ /* 0x004fc600078e00ff */
[-C--:B------:R-:W-:Y:S02]  /*3470*/  SHF.L.U32 R3, R3, R5.reuse, RZ ;  /* 0x0000000503037219 */ /* 0x080fe400000006ff */
[----:B------:R-:W-:Y:S01]  /*3480*/  SHF.L.U32 R5, R2, R5, RZ ;  /* 0x0000000502057219 */ /* 0x000fe200000006ff */
[----:B------:R2:W-:Y:S04]  /*3490*/  STS [UR37+0x140], R4 ;  /* 0x00014004ff007988 */ /* 0x0005e80008000825 */
[----:B------:R2:W-:Y:S04]  /*34a0*/  ATOMS.OR RZ, [UR6+0x14], R3 ;  /* 0x00001403ffff798c */ /* 0x0005e8000b000006 */
[----:B------:R2:W-:Y:S01]  /*34b0*/  ATOMS.OR RZ, [UR6+0x18], R5 ;  /* 0x00001805ffff798c */ /* 0x0005e2000b000006 */
[----:B------:R-:W-:Y:S03]  /*34c0*/  SYNCS.ARRIVE.TRANS64.RED.A1T0 RZ, [UR7], RZ ;  /* 0x000000ffffff79a7 */ /* 0x000fe60008100407 */
[----:B------:R2:W-:Y:S01]  /*34d0*/  ATOMS.XOR RZ, [UR6+0x10], R2 ;  /* 0x00001002ffff798c */ /* 0x0005e2000b800006 */
[----:B------:R-:W-:Y:S05]  /*34e0*/  BRA `(.L_x_65) ;  /* 0x0000000000107947 */ /* 0x000fea0003800000 */
.L_x_58:
[----:B------:R-:W-:-:S05]  /*34f0*/  MOV R2, 0xffffffff ;  /* 0xffffffff00027802 */ /* 0x000fca0000000f00 */
[----:B------:R1:W-:Y:S02]  /*3500*/  STS [UR37+0x140], R2 ;  /* 0x00014002ff007988 */ /* 0x0003e40008000825 */
[----:B-1----:R-:W-:Y:S02]  /*3510*/  MOV R2, 0x3530 ;  /* 0x0000353000027802 */ /* 0x002fe40000000f00 */
[----:B-----5:R-:W-:Y:S05]  /*3520*/  CALL.REL.NOINC `($__internal_1_$__cuda_sm10x_tcgen05_guardrail_trap_phase_invalid_during_alloc) ;  /* 0x0000004000647944 */ /* 0x020fea0003c00000 */
.L_x_65:
[----:B------:R-:W-:Y:S05]  /*3530*/  WARPSYNC.ALL ;  /* 0x0000000000007948 */ /* 0x000fea0003800000 */
[----:B------:R-:W3:Y:S01]  /*3540*/  S2UR UR7, SR_CgaCtaId ;  /* 0x00000000000779c3 */ /* 0x000ee20000008800 */
[----:B------:R-:W-:Y:S01]  /*3550*/  UMOV UR6, 0x400 ;  /* 0x0000040000067882 */ /* 0x000fe20000000000 */
[----:B------:R-:W-:-:S06]  /*3560*/  NOP ;  /* 0x0000000000007918 */ /* 0x000fcc0000000000 */
[----:B------:R-:W-:Y:S06]  /*3570*/  BAR.ARV 0x6, 0xa0 ;  /* 0x0182800000007b1d */ /* 0x000fec0000002000 */
[----:B------:R-:W4:Y:S01]  /*3580*/  LDCU UR8, c[0x0][0x38c] ;  /* 0x00007180ff0877ac */ /* 0x000f220008000800 */
[----:B------:R-:W-:Y:S01]  /*3590*/  LOP3.LUT R0, R0, 0xffff, RZ, 0xc0, !PT ;  /* 0x0000ffff00007812 */ /* 0x000fe200078ec0ff */
[----:B-1----:R-:W-:Y:S01]  /*35a0*/  IMAD.MOV.U32 R9, RZ, RZ, 0x1 ;  /* 0x00000001ff097424 */ /* 0x002fe200078e00ff */
[----:B------:R-:W-:Y:S01]  /*35b0*/  LOP3.LUT R8, R8, 0xffff, RZ, 0xc0, !PT ;  /* 0x0000ffff08087812 */ /* 0x000fe200078ec0ff */
[----:B------:R-:W-:Y:S01]  /*35c0*/  UMOV UR19, URZ ;  /* 0x000000ff00137c82 */ /* 0x000fe20008000000 */
[----:B------:R-:W-:Y:S01]  /*35d0*/  R2UR UR10, R0 ;  /* 0x00000000000a72ca */ /* 0x000fe200000e0000 */
[----:B------:R-:W-:Y:S01]  /*35e0*/  UMOV UR18, URZ ;  /* 0x000000ff00127c82 */ /* 0x000fe20008000000 */
[----:B------:R-:W-:Y:S01]  /*35f0*/  R2UR UR11, R8 ;  /* 0x00000000080b72ca */ /* 0x000fe200000e0000 */
[----:B------:R-:W-:Y:S01]  /*3600*/  IMAD.MOV.U32 R8, RZ, RZ, RZ ;  /* 0x000000ffff087224 */ /* 0x000fe200078e00ff */
[----:B------:R-:W-:Y:S01]  /*3610*/  UMOV UR17, URZ ;  /* 0x000000ff00117c82 */ /* 0x000fe20008000000 */
[----:B---3--:R-:W-:-:S02]  /*3620*/  ULEA UR7, UR7, UR6, 0x18 ;  /* 0x0000000607077291 */ /* 0x008fc4000f8ec0ff */
[----:B------:R-:W-:Y:S02]  /*3630*/  UISETP.NE.AND UP2, UPT, UR5, URZ, UPT ;  /* 0x000000ff0500728c */ /* 0x000fe4000bf45270 */
[----:B------:R-:W-:Y:S02]  /*3640*/  UIADD3 UR12, UPT, UPT, UR7, 0x2300, URZ ;  /* 0x00002300070c7890 */ /* 0x000fe4000fffe0ff */
[----:B------:R-:W-:Y:S02]  /*3650*/  UIADD3 UR13, UPT, UPT, UR7, 0x32300, URZ ;  /* 0x00032300070d7890 */ /* 0x000fe4000fffe0ff */
[----:B----4-:R-:W-:Y:S01]  /*3660*/  UIADD3 UR8, UPT, UPT, UR8, 0x7f, URZ ;  /* 0x0000007f08087890 */ /* 0x010fe2000fffe0ff */
[----:B--2---:R-:W1:Y:S01]  /*3670*/  LDS R2, [UR7+0x140] ;  /* 0x00014007ff027984 */ /* 0x004e620008000800 */
[----:B------:R-:W-:Y:S02]  /*3680*/  USHF.R.U32.HI UR12, URZ, 0x4, UR12 ;  /* 0x00000004ff0c7899 */ /* 0x000fe4000801160c */
[----:B------:R-:W-:-:S02]  /*3690*/  USHF.R.S32.HI UR6, URZ, 0x1f, UR8 ;  /* 0x0000001fff067899 */ /* 0x000fc40008011408 */
[----:B------:R-:W-:Y:S02]  /*36a0*/  USHF.R.U32.HI UR13, URZ, 0x4, UR13 ;  /* 0x00000004ff0d7899 */ /* 0x000fe4000801160d */
[----:B------:R-:W-:Y:S02]  /*36b0*/  ULEA.HI UR6, UR6, UR8, URZ, 0x7 ;  /* 0x0000000806067291 */ /* 0x000fe4000f8f38ff */
[----:B------:R-:W-:Y:S02]  /*36c0*/  ULOP3.LUT UR12, UR12, 0x3fff, URZ, 0xc0, !UPT ;  /* 0x00003fff0c0c7892 */ /* 0x000fe4000f8ec0ff */
[----:B------:R-:W-:Y:S02]  /*36d0*/  USHF.R.S32.HI UR6, URZ, 0x7, UR6 ;  /* 0x00000007ff067899 */ /* 0x000fe40008011406 */
[----:B------:R-:W-:Y:S02]  /*36e0*/  ULOP3.LUT UR13, UR13, 0x3fff, URZ, 0xc0, !UPT ;  /* 0x00003fff0d0d7892 */ /* 0x000fe4000f8ec0ff */
[----:B------:R-:W-:Y:S01]  /*36f0*/  UISETP.LT.AND UP0, UPT, UR6, 0x1, UPT ;  /* 0x000000010600788c */ /* 0x000fe2000bf01270 */
[----:B------:R-:W-:Y:S01]  /*3700*/  UMOV UR36, 0x0 ;  /* 0x0000000000247882 */ /* 0x000fe20000000000 */
        /* <DEDUP_REMOVED lines=9> */
[----:B------:R-:W-:-:S02]  /*37a0*/  ULOP3.LUT UR12, UR12, 0x10000, URZ, 0xfc, !UPT ;  /* 0x000100000c0c7892 */ /* 0x000fc4000f8efcff */
[----:B------:R-:W-:Y:S02]  /*37b0*/  ULOP3.LUT UR13, UR13, 0x10000, URZ, 0xfc, !UPT ;  /* 0x000100000d0d7892 */ /* 0x000fe4000f8efcff */
[----:B------:R-:W-:Y:S01]  /*37c0*/  USEL UR20, UR6, 0x1, !UP0 ;  /* 0x0000000106147887 */ /* 0x000fe2000c000000 */
[----:B------:R-:W-:Y:S01]  /*37d0*/  UMOV UR26, 0x0 ;  /* 0x00000000001a7882 */ /* 0x000fe20000000000 */
[----:B------:R-:W-:Y:S01]  /*37e0*/  UMOV UR27, 0x10040490 ;  /* 0x10040490001b7882 */ /* 0x000fe20000000000 */
[----:B------:R-:W-:Y:S01]  /*37f0*/  UMOV UR24, 0x0 ;  /* 0x0000000000187882 */ /* 0x000fe20000000000 */
[----:B------:R-:W-:Y:S01]  /*3800*/  UMOV UR25, 0x10040490 ;  /* 0x1004049000197882 */ /* 0x000fe20000000000 */
[----:B------:R-:W-:Y:S01]  /*3810*/  UMOV UR22, 0x0 ;  /* 0x0000000000167882 */ /* 0x000fe20000000000 */
[----:B------:R-:W-:Y:S01]  /*3820*/  UMOV UR23, 0x10040490 ;  /* 0x1004049000177882 */ /* 0x000fe20000000000 */
[----:B-1----:R-:W-:Y:S02]  /*3830*/  R2UR UR21, R2 ;  /* 0x00000000021572ca */ /* 0x002fe400000e0000 */
[----:B------:R-:W-:-:S13]  /*3840*/  CS2R R2, SRZ ;  /* 0x0000000000027805 */ /* 0x000fda000001ff00 */
.L_x_76:
[C---:B------:R-:W-:Y:S02]  /*3850*/  LEA R0, R8.reuse, UR7, 0x3 ;  /* 0x0000000708007c11 */ /* 0x040fe4000f8e18ff */
[----:B------:R-:W-:Y:S02]  /*3860*/  SHF.L.U32 R5, R3, 0x1f, RZ ;  /* 0x0000001f03057819 */ /* 0x000fe400000006ff */
[----:B------:R-:W-:Y:S02]  /*3870*/  LEA R4, R8, UR7, 0x4 ;  /* 0x0000000708047c11 */ /* 0x000fe4000f8e20ff */
[----:B------:R-:W1:Y:S02]  /*3880*/  SYNCS.PHASECHK.TRANS64.TRYWAIT P0, [R0+URZ+0x90], R5 ;  /* 0x00009005000075a7 */ /* 0x000e6400080011ff */
[----:B-1-3--:R-:W-:Y:S05]  /*3890*/  @!P0 BRA `(.L_x_69) ;  /* 0x0000003800408947 */ /* 0x00afea0003800000 */
.L_x_144:
[----:B-1----:R-:W1:Y:S01]  /*38a0*/  LDS.128 R4, [R4+0x120] ;  /* 0x0001200004047984 */ /* 0x002e620000000c00 */
[----:B------:R-:W-:Y:S02]  /*38b0*/  VIADD R0, R0, 0xa0 ;  /* 0x000000a000007836 */ /* 0x000fe40000000000 */
[----:B------:R-:W-:Y:S01]  /*38c0*/  VIADD R8, R8, 0x1 ;  /* 0x0000000108087836 */ /* 0x000fe20000000000 */
[----:B------:R-:W-:Y:S01]  /*38d0*/  @!PT LDS RZ, [RZ] ;  /* 0x00000000fffff984 */ /* 0x000fe20000000800 */
[----:B------:R-:W-:Y:S01]  /*38e0*/  @!PT LDS RZ, [RZ] ;  /* 0x00000000fffff984 */ /* 0x000fe20000000800 */
[----:B------:R-:W-:Y:S01]  /*38f0*/  @!PT LDS RZ, [RZ] ;  /* 0x00000000fffff984 */ /* 0x000fe20000000800 */
[----:B------:R-:W-:Y:S01]  /*3900*/  @!PT LDS RZ, [RZ] ;  /* 0x00000000fffff984 */ /* 0x000fe20000000800 */
[----:B------:R2:W-:Y:S06]  /*3910*/  MEMBAR.ALL.CTA ;  /* 0x0000000000007992 */ /* 0x0005ec0000008000 */
[----:B--2---:R-:W2:Y:S01]  /*3920*/  FENCE.VIEW.ASYNC.S ;  /* 0x00000000000073c6 */ /* 0x004ea20000000000 */
[----:B------:R-:W-:-:S04]  /*3930*/  PRMT R0, RZ, 0x654, R0 ;  /* 0x00000654ff007816 */ /* 0x000fc80000000000 */
[----:B--2---:R2:W-:Y:S01]  /*3940*/  SYNCS.ARRIVE.TRANS64.RED.A1T0 RZ, [R0+URZ], RZ ;  /* 0x000000ff00ff79a7 */ /* 0x0045e200081004ff */
[----:B-1----:R-:W-:Y:S01]  /*3950*/  LOP3.LUT P1, RZ, R6, 0x1, RZ, 0xc0, !PT ;  /* 0x0000000106ff7812 */ /* 0x002fe2000782c0ff */
[----:B--2---:R-:W-:-:S12]  /*3960*/  BRA.U UP2, `(.L_x_70) ;  /* 0x0000000502587547 */ /* 0x004fd8000b800000 */
[----:B------:R-:W1:Y:S01]  /*3970*/  LDCU UR8, c[0x0][0x38c] ;  /* 0x00007180ff0877ac */ /* 0x000e620008000800 */
[----:B------:R-:W-:Y:S02]  /*3980*/  PLOP3.LUT P2, PT, PT, PT, PT, 0x80, 0x8 ;  /* 0x000000000008781c */ /* 0x000fe40003f4f070 */
[----:B------:R-:W-:Y:S01]  /*3990*/  SHF.L.U32 R5, R9, 0x1f, RZ ;  /* 0x0000001f09057819 */ /* 0x000fe200000006ff */
[----:B-1----:R-:W-:Y:S02]  /*39a0*/  UISETP.GE.AND UP0, UPT, UR8, 0x1, UPT ;  /* 0x000000010800788c */ /* 0x002fe4000bf06270 */
[----:B------:R-:W-:-:S04]  /*39b0*/  ULEA UR8, UR19, UR7, 0x3 ;  /* 0x0000000713087291 */ /* 0x000fc8000f8e18ff */
[----:B------:R-:W-:-:S05]  /*39c0*/  PLOP3.LUT P0, PT, PT, PT, UP0, 0x80, 0x8 ;  /* 0x000000000008781c */ /* 0x000fca0003f0f008 */
[----:B------:R-:W-:-:S08]  /*39d0*/  @UP0 ULEA UR9, UR18, UR7, 0x3 ;  /* 0x0000000712090291 */ /* 0x000fd0000f8e18ff */
[----:B------:R-:W-:-:S04]  /*39e0*/  @P0 SHF.L.U32 R0, R2, 0x1f, RZ ;  /* 0x0000001f02000819 */ /* 0x000fc800000006ff */
[----:B------:R1:W2:Y:S01]  /*39f0*/  @P0 SYNCS.PHASECHK.TRANS64.TRYWAIT P2, [UR9], R0 ;  /* 0x00000000ff0005a7 */ /* 0x0002a20008041109 */
[----:B------:R-:W-:Y:S01]  /*3a00*/  ULEA UR9, UR19, UR21, 0x4 ;  /* 0x0000001513097291 */ /* 0x000fe2000f8e20ff */
[----:B------:R-:W3:Y:S02]  /*3a10*/  SYNCS.PHASECHK.TRANS64.TRYWAIT P0, [UR8+0xd0], R5 ;  /* 0x0000d005ff0075a7 */ /* 0x000ee40008001108 */
[----:B-123--:R-:W-:Y:S09]  /*3a20*/  @!P0 BRA `(.L_x_71) ;  /* 0x0000003400f08947 */ /* 0x00eff20003800000 */
.L_x_146:
[----:B------:R-:W-:Y:S01]  /*3a30*/  UMOV UR16, UR17 ;  /* 0x0000001100107c82 */ /* 0x000fe20008000000 */
[----:B------:R-:W-:Y:S05]  /*3a40*/  BRA.U !UP0, `(.L_x_72) ;  /* 0x0000000508107547 */ /* 0x000fea000b800000 */
[----:B------:R-:W-:Y:S02]  /*3a50*/  UIADD3 UR16, UPT, UPT, UR20, UR17, URZ ;  /* 0x0000001114107290 */ /* 0x000fe4000fffe0ff */
[----:B------:R-:W-:Y:S01]  /*3a60*/  UPLOP3.LUT UP3, UPT, UPT, UPT, UPT, 0x40, 0x4 ;  /* 0x000000000004789c */ /* 0x000fe20003f6e870 */
[----:B------:R-:W-:Y:S01]  /*3a70*/  UMOV UR15, UR6 ;  /* 0x00000006000f7c82 */ /* 0x000fe20008000000 */
[----:B------:R-:W-:-:S09]  /*3a80*/  UMOV UR58, UR18 ;  /* 0x00000012003a7c82 */ /* 0x000fd20008000000 */
.L_x_75:
[----:B--2---:R-:W-:Y:S01]  /*3a90*/  ULEA UR14, UR58, UR7, 0x3 ;  /* 0x000000073a0e7291 */ /* 0x004fe2000f8e18ff */
[----:B---3--:R-:W-:Y:S11]  /*3aa0*/  @P2 BRA `(.L_x_73) ;  /* 0x00000000000c2947 */ /* 0x008ff60003800000 */
[----:B-1----:R-:W-:Y:S04]  /*3ab0*/  SHF.L.U32 R5, R2, 0x1f, RZ ;  /* 0x0000001f02057819 */ /* 0x002fe800000006ff */
[----:B------:R-:W1:Y:S02]  /*3ac0*/  SYNCS.PHASECHK.TRANS64.TRYWAIT P0, [UR14], R5 ;  /* 0x00000005ff0075a7 */ /* 0x000e64000800110e */
[----:B-1----:R-:W-:Y:S05]  /*3ad0*/  @!P0 BRA `(.L_x_74) ;  /* 0x0000003400dc8947 */ /* 0x002fea0003800000 */
.L_x_73:
[----:B------:R-:W-:Y:S01]  /*3ae0*/  UISETP.NE.AND UP0, UPT, UR15, 0x1, UPT ;  /* 0x000000010f00788c */ /* 0x000fe2000bf05270 */
[----:B------:R-:W-:Y:S01]  /*3af0*/  PLOP3.LUT P2, PT, PT, PT, PT, 0x80, 0x8 ;  /* 0x000000000008781c */ /* 0x000fe20003f4f070 */
[----:B------:R-:W-:Y:S02]  /*3b00*/  UIADD3 UR18, UPT, UPT, UR58, 0x1, URZ ;  /* 0x000000013a127890 */ /* 0x000fe4000fffe0ff */
[----:B------:R-:W-:Y:S02]  /*3b10*/  ULEA UR68, UR58, UR13, 0x7 ;  /* 0x0000000d3a447291 */ /* 0x000fe4000f8e38ff */
[----:B------:R-:W-:Y:S01]  /*3b20*/  UISETP.NE.AND UP1, UPT, UR18, 0x6, UPT ;  /* 0x000000061200788c */ /* 0x000fe2000bf25270 */
[----:B------:R-:W-:Y:S01]  /*3b30*/  PLOP3.LUT P0, PT, PT, PT, UP0, 0x80, 0x8 ;  /* 0x000000000008781c */ /* 0x000fe20003f0f008 */
[----:B------:R-:W-:Y:S02]  /*3b40*/  ULEA UR66, UR58, UR12, 0xb ;  /* 0x0000000c3a427291 */ /* 0x000fe4000f8e58ff */
[----:B------:R-:W-:Y:S02]  /*3b50*/  USEL UR39, URZ, 0x1, UP1 ;  /* 0x00000001ff277887 */ /* 0x000fe40008800000 */
[----:B------:R-:W-:Y:S02]  /*3b60*/  USEL UR18, UR18, URZ, UP1 ;  /* 0x000000ff12127287 */ /* 0x000fe40008800000 */
[----:B------:R-:W-:Y:S02]  /*3b70*/  UIADD3 UR64, UPT, UPT, UR68, 0x2, URZ ;  /* 0x0000000244407890 */ /* 0x000fe4000fffe0ff */
[----:B------:R-:W-:Y:S01]  /*3b80*/  @UP0 ULEA UR38, UR18, UR7, 0x3 ;  /* 0x0000000712260291 */ /* 0x000fe2000f8e18ff */
[----:B------:R-:W-:Y:S01]  /*3b90*/  LOP3.LUT R2, R2, UR39, RZ, 0x3c, !PT ;  /* 0x0000002702027c12 */ /* 0x000fe2000f8e3cff */
[----:B------:R-:W-:Y:S02]  /*3ba0*/  UIADD3 UR62, UPT, UPT, UR66, 0x2, URZ ;  /* 0x00000002423e7890 */ /* 0x000fe4000fffe0ff */
[----:B------:R-:W-:Y:S01]  /*3bb0*/  UIADD3 UR60, UPT, UPT, UR68, 0x4, URZ ;  /* 0x00000004443c7890 */ /* 0x000fe2000fffe0ff */
[----:B-1----:R-:W-:Y:S01]  /*3bc0*/  @P0 SHF.L.U32 R0, R2, 0x1f, RZ ;  /* 0x0000001f02000819 */ /* 0x002fe200000006ff */
[----:B------:R-:W-:Y:S02]  /*3bd0*/  UIADD3 UR58, UPT, UPT, UR66, 0x4, URZ ;  /* 0x00000004423a7890 */ /* 0x000fe4000fffe0ff */
[----:B------:R-:W-:Y:S01]  /*3be0*/  UIADD3 UR56, UPT, UPT, UR68, 0x6, URZ ;  /* 0x0000000644387890 */ /* 0x000fe2000fffe0ff */
[----:B------:R2:W3:Y:S01]  /*3bf0*/  @P0 SYNCS.PHASECHK.TRANS64.TRYWAIT P2, [UR38], R0 ;  /* 0x00000000ff0005a7 */ /* 0x0004e20008041126 */
[----:B------:R-:W-:Y:S02]  /*3c00*/  UIADD3 UR54, UPT, UPT, UR66, 0x6, URZ ;  /* 0x0000000642367890 */ /* 0x000fe4000fffe0ff */
        /* <DEDUP_REMOVED lines=10> */
[----:B------:R-:W-:Y:S02]  /*3cb0*/  UIADD3 UR15, UPT, UPT, UR15, -0x1, URZ ;  /* 0xffffffff0f0f7890 */ /* 0x000fe4000fffe0ff */
[----:B------:R-:W-:Y:S01]  /*3cc0*/  UISETP.NE.AND UP0, UPT, UR17, UR16, UPT ;  /* 0x000000101100728c */ /* 0x000fe2000bf05270 */
[----:B------:R-:W-:Y:S01]  /*3cd0*/  UMOV UR69, 0x40004000 ;  /* 0x4000400000457882 */ /* 0x000fe20000000000 */
[----:B------:R-:W-:Y:S01]  /*3ce0*/  UMOV UR67, 0x40004040 ;  /* 0x4000404000437882 */ /* 0x000fe20000000000 */
[----:B------:R-:W-:Y:S01]  /*3cf0*/  UMOV UR65, 0x40004000 ;  /* 0x4000400000417882 */ /* 0x000fe20000000000 */
[----:B------:R-:W-:Y:S01]  /*3d00*/  UTCHMMA.2CTA gdesc[UR66], gdesc[UR68], tmem[UR9], tmem[UR36], idesc[UR37], UP3 ;  /* 0x00ff2444420075ea */ /* 0x000fe20009a00009 */
[----:B------:R-:W-:Y:S01]  /*3d10*/  UPLOP3.LUT UP3, UPT, UPT, UPT, UPT, 0x80, 0x8 ;  /* 0x000000000008789c */ /* 0x000fe20003f6f070 */
[----:B------:R-:W-:Y:S01]  /*3d20*/  UMOV UR63, 0x40004040 ;  /* 0x40004040003f7882 */ /* 0x000fe20000000000 */
[----:B------:R-:W-:Y:S01]  /*3d30*/  UMOV UR61, 0x40004000 ;  /* 0x40004000003d7882 */ /* 0x000fe20000000000 */
[----:B------:R-:W-:Y:S01]  /*3d40*/  UTCHMMA.2CTA gdesc[UR62], gdesc[UR64], tmem[UR9], tmem[UR34], idesc[UR35], UPT ;  /* 0x00ff22403e0075ea */ /* 0x000fe2000ba00009 */
[----:B------:R-:W-:Y:S01]  /*3d50*/  UMOV UR59, 0x40004040 ;  /* 0x40004040003b7882 */ /* 0x000fe20000000000 */
[----:B------:R-:W-:Y:S01]  /*3d60*/  UMOV UR57, 0x40004000 ;  /* 0x4000400000397882 */ /* 0x000fe20000000000 */
[----:B------:R1:W-:Y:S01]  /*3d70*/  UTCHMMA.2CTA gdesc[UR58], gdesc[UR60], tmem[UR9], tmem[UR32], idesc[UR33], UPT ;  /* 0x00ff203c3a0075ea */ /* 0x0003e2000ba00009 */
        /* <DEDUP_REMOVED lines=11> */
[----:B------:R-:W-:Y:S01]  /*3e30*/  UMOV UR39, 0x40004040 ;  /* 0x4000404000277882 */ /* 0x000fe20000000000 */
[----:B------:R2:W-:Y:S01]  /*3e40*/  UTCHMMA.2CTA gdesc[UR42], gdesc[UR44], tmem[UR9], tmem[UR24], idesc[UR25], UPT ;  /* 0x00ff182c2a0075ea */ /* 0x0005e2000ba00009 */
[----:B------:R2:W-:Y:S01]  /*3e50*/  UTCHMMA.2CTA gdesc[UR38], gdesc[UR40], tmem[UR9], tmem[UR22], idesc[UR23], UPT ;  /* 0x00ff1628260075ea */ /* 0x0005e2000ba00009 */
[----:B------:R2:W-:Y:S01]  /*3e60*/  UTCBAR.2CTA.MULTICAST [UR14], URZ, UR11 ;  /* 0x000000ff0e0073e9 */ /* 0x0005e2000820080b */
[----:B-1----:R-:W-:Y:S01]  /*3e70*/  UMOV UR58, UR18 ;  /* 0x00000012003a7c82 */ /* 0x002fe20008000000 */
[----:B------:R-:W-:Y:S05]  /*3e80*/  BRA.U UP0, `(.L_x_75) ;  /* 0xfffffffd00007547 */ /* 0x000fea000b83ffff */
.L_x_72:
[----:B------:R-:W-:Y:S01]  /*3e90*/  UIADD3 UR8, UPT, UPT, UR8, 0xb0, URZ ;  /* 0x000000b008087890 */ /* 0x000fe2000fffe0ff */
[----:B------:R-:W-:-:S08]  /*3ea0*/  UMOV UR17, UR16 ;  /* 0x0000001000117c82 */ /* 0x000fd00008000000 */
[----:B------:R4:W-:Y:S01]  /*3eb0*/  UTCBAR.2CTA.MULTICAST [UR8], URZ, UR10 ;  /* 0x000000ff080073e9 */ /* 0x0009e2000820080a */
[----:B------:R-:W-:Y:S02]  /*3ec0*/  NOP ;  /* 0x0000000000007918 */ /* 0x000fe40000000000 */
.L_x_70:
[----:B------:R-:W-:Y:S01]  /*3ed0*/  UIADD3 UR19, UPT, UPT, UR19, 0x1, URZ ;  /* 0x0000000113137890 */ /* 0x000fe2000fffe0ff */
[----:B------:R-:W-:-:S03]  /*3ee0*/  ISETP.NE.AND P0, PT, R8, 0x2, PT ;  /* 0x000000020800780c */ /* 0x000fc60003f05270 */
[----:B------:R-:W-:Y:S01]  /*3ef0*/  UISETP.NE.AND UP0, UPT, UR19, 0x4, UPT ;  /* 0x000000041300788c */ /* 0x000fe2000bf05270 */
[----:B-12---:R-:W-:Y:S02]  /*3f00*/  SEL R0, RZ, 0x1, P0 ;  /* 0x00000001ff007807 */ /* 0x006fe40000000000 */
[----:B------:R-:W-:Y:S01]  /*3f10*/  SEL R8, R8, RZ, P0 ;  /* 0x000000ff08087207 */ /* 0x000fe20000000000 */
[----:B----4-:R-:W-:Y:S01]  /*3f20*/  USEL UR8, URZ, 0x1, UP0 ;  /* 0x00000001ff087887 */ /* 0x010fe20008000000 */
[----:B------:R-:W-:Y:S01]  /*3f30*/  LOP3.LUT R3, R3, R0, RZ, 0x3c, !PT ;  /* 0x0000000003037212 */ /* 0x000fe200078e3cff */
[----:B------:R-:W-:-:S04]  /*3f40*/  USEL UR19, UR19, URZ, UP0 ;  /* 0x000000ff13137287 */ /* 0x000fc80008000000 */
[----:B------:R-:W-:Y:S01]  /*3f50*/  LOP3.LUT R9, R9, UR8, RZ, 0x3c, !PT ;  /* 0x0000000809097c12 */ /* 0x000fe2000f8e3cff */
[----:B------:R-:W-:Y:S07]  /*3f60*/  @P1 BRA `(.L_x_76) ;  /* 0xfffffff800381947 */ /* 0x000fee000383ffff */
[----:B------:R-:W1:Y:S01]  /*3f70*/  S2UR UR6, SR_CgaCtaId ;  /* 0x00000000000679c3 */ /* 0x000e620000008800 */
[----:B------:R-:W-:Y:S01]  /*3f80*/  ELECT P0, URZ, PT ;  /* 0x0000000000ff782f */ /* 0x000fe20003800000 */
[----:B------:R-:W-:Y:S01]  /*3f90*/  HFMA2 R0, -RZ, RZ, 0, 5.9604644775390625e-08 ;  /* 0x00000001ff007431 */ /* 0x000fe200000001ff */
[----:B------:R-:W-:-:S05]  /*3fa0*/  UMOV UR8, 0x40 ;  /* 0x0000004000087882 */ /* 0x000fca0000000000 */
[----:B------:R-:W-:Y:S01]  /*3fb0*/  UVIRTCOUNT.DEALLOC.SMPOOL 0x80 ;  /* 0x000000800000784c */ /* 0x000fe20000000000 */
[----:B------:R-:W-:Y:S02]  /*3fc0*/  UISETP.NE.AND UP0, UPT, UR5, URZ, UPT ;  /* 0x000000ff0500728c */ /* 0x000fe4000bf05270 */
[----:B-1----:R-:W-:-:S09]  /*3fd0*/  ULEA UR6, UR6, UR8, 0x18 ;  /* 0x0000000806067291 */ /* 0x002fd2000f8ec0ff */
[----:B------:R1:W-:Y:S01]  /*3fe0*/  @P0 STS.U8 [UR6+0x1c], R0 ;  /* 0x00001c00ff000988 */ /* 0x0003e20008000006 */
[----:B------:R-:W-:Y:S05]  /*3ff0*/  BRA.U UP0, `(.L_x_77) ;  /* 0x0000000100a07547 */ /* 0x000fea000b800000 */
[----:B------:R-:W-:Y:S01]  /*4000*/  UIADD3 UR5, UPT, UPT, UR7, 0xd0, URZ ;  /* 0x000000d007057890 */ /* 0x000fe2000fffe0ff */
[----:B------:R-:W-:-:S03]  /*4010*/  SHF.L.U32 R3, R9, 0x1f, RZ ;  /* 0x0000001f09037819 */ /* 0x000fc600000006ff */
[----:B------:R-:W-:-:S09]  /*4020*/  ULEA UR8, UR19, UR5, 0x3 ;  /* 0x0000000513087291 */ /* 0x000fd2000f8e18ff */
[----:B------:R-:W2:Y:S02]  /*4030*/  SYNCS.PHASECHK.TRANS64.TRYWAIT P0, [UR8], R3 ;  /* 0x00000003ff0075a7 */ /* 0x000ea40008001108 */
[----:B--2---:R-:W-:Y:S05]  /*4040*/  @!P0 BRA `(.L_x_78) ;  /* 0x0000003000988947 */ /* 0x004fea0003800000 */
.L_x_149:
        /* <DEDUP_REMOVED lines=9> */
.L_x_151:
        /* <DEDUP_REMOVED lines=9> */
.L_x_153:
[----:B------:R-:W-:-:S04]  /*4170*/  UIADD3 UR9, UPT, UPT, UR9, 0x1, URZ ;  /* 0x0000000109097890 */ /* 0x000fc8000fffe0ff */
[----:B------:R-:W-:-:S04]  /*4180*/  UISETP.NE.AND UP1, UPT, UR9, 0x4, UPT ;  /* 0x000000040900788c */ /* 0x000fc8000bf25270 */
[----:B------:R-:W-:Y:S02]  /*4190*/  USEL UR8, URZ, 0x1, UP1 ;  /* 0x00000001ff087887 */ /* 0x000fe40008800000 */
[----:B------:R-:W-:-:S04]  /*41a0*/  USEL UR9, UR9, URZ, UP1 ;  /* 0x000000ff09097287 */ /* 0x000fc80008800000 */
[----:B------:R-:W-:Y:S01]  /*41b0*/  ULEA UR9, UR9, UR5, 0x3 ;  /* 0x0000000509097291 */ /* 0x000fe2000f8e18ff */
[----:B-1----:R-:W-:-:S04]  /*41c0*/  LOP3.LUT R3, R2, UR8, RZ, 0x3c, !PT ;  /* 0x0000000802037c12 */ /* 0x002fc8000f8e3cff */
[----:B------:R-:W-:Y:S01]  /*41d0*/  SHF.L.U32 R3, R3, 0x1f, RZ ;  /* 0x0000001f03037819 */ /* 0x000fe200000006ff */
[----:B------:R-:W-:-:S04]  /*41e0*/  IMAD.U32 R0, RZ, RZ, UR9 ;  /* 0x00000009ff007e24 */ /* 0x000fc8000f8e00ff */
[----:B------:R1:W2:Y:S03]  /*41f0*/  SYNCS.PHASECHK.TRANS64.TRYWAIT P0, [R0+URZ], R3 ;  /* 0x00000003000075a7 */ /* 0x0002a600080011ff */
[----:B--2---:R-:W-:Y:S05]  /*4200*/  @!P0 NANOSLEEP.SYNCS 0x989680 ;  /* 0x009896800000895d */ /* 0x004fea0003900000 */
[----:B------:R-:W2:Y:S02]  /*4210*/  @!P0 SYNCS.PHASECHK.TRANS64 P0, [R0+URZ], R3 ;  /* 0x00000003000085a7 */ /* 0x000ea400080010ff */
[----:B--2---:R-:W-:Y:S05]  /*4220*/  @P0 BRA `(.L_x_81) ;  /* 0x0000000000200947 */ /* 0x004fea0003800000 */
.L_x_82:
[----:B--2---:R2:W4:Y:S02]  /*4230*/  SYNCS.PHASECHK.TRANS64.TRYWAIT P0, [R0+URZ], R3 ;  /* 0x00000003000075a7 */ /* 0x00452400080011ff */
[----:B----4-:R-:W-:Y:S05]  /*4240*/  @!P0 NANOSLEEP.SYNCS 0x989680 ;  /* 0x009896800000895d */ /* 0x010fea0003900000 */
[----:B------:R-:W4:Y:S02]  /*4250*/  @!P0 SYNCS.PHASECHK.TRANS64 P0, [R0+URZ], R3 ;  /* 0x00000003000085a7 */ /* 0x000f2400080010ff */
[----:B----4-:R-:W-:Y:S05]  /*4260*/  @!P0 BRA `(.L_x_82) ;  /* 0xfffffffc00f08947 */ /* 0x010fea000383ffff */
[----:B------:R-:W-:Y:S05]  /*4270*/  BRA `(.L_x_81) ;  /* 0x00000000000c7947 */ /* 0x000fea0003800000 */
.L_x_77:
[----:B------:R-:W-:-:S04]  /*4280*/  UIADD3 UR5, UPT, UPT, UR7, 0x110, URZ ;  /* 0x0000011007057890 */ /* 0x000fc8000fffe0ff */
[----:B------:R-:W-:-:S09]  /*4290*/  UPRMT UR5, UR4, 0x654, UR5 ;  /* 0x0000065404057896 */ /* 0x000fd20008000005 */
[----:B------:R-:W-:Y:S03]  /*42a0*/  SYNCS.ARRIVE.TRANS64.RED.A1T0 RZ, [UR5], RZ ;  /* 0x000000ffffff79a7 */ /* 0x000fe60008100405 */
.L_x_81:
[----:B-12---:R-:W-:Y:S01]  /*42b0*/  SHF.L.U32 R3, RZ, 0x1f, RZ ;  /* 0x0000001fff037819 */ /* 0x006fe200000006ff */
[----:B------:R-:W-:Y:S01]  /*42c0*/  UIADD3 UR5, UPT, UPT, UR7, 0x110, URZ ;  /* 0x0000011007057890 */ /* 0x000fe2000fffe0ff */
[----:B------:R-:W-:Y:S02]  /*42d0*/  PLOP3.LUT P0, PT, PT, PT, UP0, 0x80, 0x8 ;  /* 0x000000000008781c */ /* 0x000fe40003f0f008 */
[----:B------:R-:W1:Y:S02]  /*42e0*/  SYNCS.PHASECHK.TRANS64.TRYWAIT P1, [UR7+0x110], R3 ;  /* 0x00011003ff0075a7 */ /* 0x000e640008021107 */
[----:B-1----:R-:W-:Y:S09]  /*42f0*/  @!P1 BRA `(.L_x_83) ;  /* 0x0000003000349947 */ /* 0x002ff20003800000 */
.L_x_155:
[----:B------:R-:W-:Y:S01]  /*4300*/  @!UP0 UPRMT UR5, UR4, 0x654, UR5 ;  /* 0x0000065404058896 */ /* 0x000fe20008000005 */
[----:B------:R-:W-:Y:S02]  /*4310*/  UMOV UR8, 0xffff ;  /* 0x0000ffff00087882 */ /* 0x000fe40000000000 */
[----:B------:R-:W-:-:S06]  /*4320*/  UMOV UR4, 0x1 ;  /* 0x0000000100047882 */ /* 0x000fcc0000000000 */
[----:B------:R-:W-:Y:S01]  /*4330*/  @!P0 SYNCS.ARRIVE.TRANS64.RED.A1T0 RZ, [UR5], RZ ;  /* 0x000000ffffff89a7 */ /* 0x000fe20008100405 */
[----:B------:R-:W-:Y:S01]  /*4340*/  NOP ;  /* 0x0000000000007918 */ /* 0x000fe20000000000 */
[----:B-1----:R-:W1:Y:S01]  /*4350*/  LDS R0, [UR6+0x14] ;  /* 0x00001406ff007984 */ /* 0x002e620008000800 */
[----:B------:R-:W-:-:S04]  /*4360*/  ULOP3.LUT UR5, UR21, 0xffff, URZ, 0xc0, !UPT ;  /* 0x0000ffff15057892 */ /* 0x000fc8000f8ec0ff */
[----:B------:R-:W-:-:S04]  /*4370*/  USHF.R.U32.HI UR5, URZ, 0x5, UR5 ;  /* 0x00000005ff057899 */ /* 0x000fc80008011605 */
[----:B------:R-:W-:Y:S02]  /*4380*/  USHF.L.U32 UR8, UR8, UR5, URZ ;  /* 0x0000000508087299 */ /* 0x000fe400080006ff */
[----:B------:R-:W-:-:S04]  /*4390*/  USHF.L.U32 UR4, UR4, UR5, URZ ;  /* 0x0000000504047299 */ /* 0x000fc800080006ff */
[----:B-1----:R-:W-:-:S04]  /*43a0*/  LOP3.LUT R0, R0, UR8, RZ, 0xc0, !PT ;  /* 0x0000000800007c12 */ /* 0x002fc8000f8ec0ff */
[----:B------:R-:W-:-:S13]  /*43b0*/  ISETP.NE.AND P0, PT, R0, UR8, PT ;  /* 0x0000000800007c0c */ /* 0x000fda000bf05270 */
[----:B------:R-:W-:Y:S05]  /*43c0*/  @P0 BRA `(.L_x_84) ;  /* 0x0000000000580947 */ /* 0x000fea0003800000 */
[----:B------:R-:W1:Y:S02]  /*43d0*/  LDS R0, [UR6+0x18] ;  /* 0x00001806ff007984 */ /* 0x000e640008000800 */
[----:B-1----:R-:W-:-:S04]  /*43e0*/  LOP3.LUT R0, R0, UR4, RZ, 0xc0, !PT ;  /* 0x0000000400007c12 */ /* 0x002fc8000f8ec0ff */
[----:B------:R-:W-:-:S13]  /*43f0*/  ISETP.NE.AND P0, PT, R0, UR4, PT ;  /* 0x0000000400007c0c */ /* 0x000fda000bf05270 */
[----:B------:R-:W-:Y:S05]  /*4400*/  @P0 BRA `(.L_x_85) ;  /* 0x00000000003c0947 */ /* 0x000fea0003800000 */
[----:B------:R-:W1:Y:S01]  /*4410*/  S2R R2, SR_LANEID ;  /* 0x0000000000027919 */ /* 0x000e620000000000 */
[----:B------:R-:W-:Y:S01]  /*4420*/  ULOP3.LUT UR8, URZ, UR8, URZ, 0x33, !UPT ;  /* 0x00000008ff087292 */ /* 0x000fe2000f8e33ff */
[----:B------:R-:W-:Y:S01]  /*4430*/  LOP3.LUT R4, RZ, UR4, RZ, 0x33, !PT ;  /* 0x00000004ff047c12 */ /* 0x000fe2000f8e33ff */
[----:B------:R-:W-:Y:S02]  /*4440*/  VOTEU.ANY UR7, UPT, PT ;  /* 0x0000000000077886 */ /* 0x000fe400038e0100 */
[----:B------:R-:W-:Y:S01]  /*4450*/  UFLO.U32 UR7, UR7 ;  /* 0x00000007000772bd */ /* 0x000fe200080e0000 */
[----:B------:R-:W2:Y:S01]  /*4460*/  REDUX UR4, R4 ;  /* 0x00000000040473c4 */ /* 0x000ea20000000000 */
[----:B------:R-:W-:-:S06]  /*4470*/  IMAD.U32 R0, RZ, RZ, UR8 ;  /* 0x00000008ff007e24 */ /* 0x000fcc000f8e00ff */
[----:B------:R4:W-:Y:S01]  /*4480*/  UTCATOMSWS.AND URZ, UR8 ;  /* 0x0000000800ff79e3 */ /* 0x0009e20008000000 */
[----:B------:R-:W3:Y:S01]  /*4490*/  REDUX UR5, R0 ;  /* 0x00000000000573c4 */ /* 0x000ee20000000000 */
[----:B-1----:R-:W-:Y:S01]  /*44a0*/  ISETP.EQ.U32.AND P0, PT, R2, UR7, PT ;  /* 0x0000000702007c0c */ /* 0x002fe2000bf02070 */
[----:B--2---:R-:W-:Y:S01]  /*44b0*/  IMAD.U32 R2, RZ, RZ, UR4 ;  /* 0x00000004ff027e24 */ /* 0x004fe2000f8e00ff */
[----:B---3--:R-:W-:-:S11]  /*44c0*/  MOV R3, UR5 ;  /* 0x0000000500037c02 */ /* 0x008fd60008000f00 */
[----:B------:R4:W-:Y:S04]  /*44d0*/  @P0 ATOMS.AND RZ, [UR6+0x14], R3 ;  /* 0x00001403ffff098c */ /* 0x0009e8000a800006 */
[----:B------:R4:W-:Y:S01]  /*44e0*/  @P0 ATOMS.AND RZ, [UR6+0x18], R2 ;  /* 0x00001802ffff098c */ /* 0x0009e2000a800006 */
[----:B------:R-:W-:Y:S05]  /*44f0*/  BRA `(.L_x_86) ;  /* 0x0000000000147947 */ /* 0x000fea0003800000 */
.L_x_85:
[----:B------:R-:W-:Y:S02]  /*4500*/  MOV R2, 0x4520 ;  /* 0x0000452000027802 */ /* 0x000fe40000000f00 */
[----:B---3-5:R-:W-:Y:S05]  /*4510*/  CALL.REL.NOINC `($__internal_0_$__cuda_sm10x_tcgen05_guardrail_trap_col_being_dealloced_not_returned_by_alloc) ;  /* 0x00000030005c7944 */ /* 0x028fea0003c00000 */
[----:B------:R-:W-:Y:S05]  /*4520*/  BRA `(.L_x_86) ;  /* 0x0000000000087947 */ /* 0x000fea0003800000 */
.L_x_84:
[----:B------:R-:W-:Y:S02]  /*4530*/  MOV R2, 0x4550 ;  /* 0x0000455000027802 */ /* 0x000fe40000000f00 */
[----:B---3-5:R-:W-:Y:S05]  /*4540*/  CALL.REL.NOINC `($__internal_2_$__cuda_sm10x_tcgen05_guardrail_trap_unallocated_columns_being_dealloced) ;  /* 0x0000003000687944 */ /* 0x028fea0003c00000 */
.L_x_86:
[----:B------:R-:W-:Y:S01]  /*4550*/  NOP ;  /* 0x0000000000007918 */ /* 0x000fe20000000000 */
[----:B----4-:R-:W-:Y:S05]  /*4560*/  EXIT ;  /* 0x000000000000794d */ /* 0x010fea0003800000 */
.L_x_57:
[----:B------:R-:W-:-:S09]  /*4570*/  UISETP.NE.OR UP5, UPT, UR10, 0x3, !UP5 ;  /* 0x000000030a00788c */ /* 0x000fd2000efa5670 */
[----:B------:R-:W-:Y:S05]  /*4580*/  BRA.U UP5, `(.L_x_87) ;  /* 0x0000000d050c7547 */ /* 0x000fea000b800000 */
[----:B------:R-:W1:Y:S01]  /*4590*/  LDC R0, c[0x0][0xb30] ;  /* 0x0002cc00ff007b82 */ /* 0x000e620000000800 */
[----:B------:R-:W2:Y:S01]  /*45a0*/  LDCU.64 UR8, c[0x0][0x888] ;  /* 0x00011100ff0877ac */ /* 0x000ea20008000a00 */
[----:B------:R-:W-:Y:S01]  /*45b0*/  IMAD.MOV.U32 R30, RZ, RZ, 0x1 ;  /* 0x00000001ff1e7424 */ /* 0x000fe200078e00ff */
[----:B------:R-:W-:Y:S01]  /*45c0*/  CS2R R28, SRZ ;  /* 0x00000000001c7805 */ /* 0x000fe2000001ff00 */
[----:B------:R-:W-:Y:S01]  /*45d0*/  IMAD.MOV.U32 R25, RZ, RZ, 0x1000 ;  /* 0x00001000ff197424 */ /* 0x000fe200078e00ff */
[----:B------:R-:W3:Y:S03]  /*45e0*/  LDCU.64 UR4, c[0x0][0x890] ;  /* 0x00011200ff0477ac */ /* 0x000ee60008000a00 */
[----:B------:R-:W4:Y:S01]  /*45f0*/  LDC R19, c[0x0][0x370] ;  /* 0x0000dc00ff137b82 */ /* 0x000f220000000800 */
[----:B------:R-:W-:Y:S01]  /*4600*/  UMOV UR6, 0x400 ;  /* 0x0000040000067882 */ /* 0x000fe20000000000 */
[----:B------:R-:W-:-:S02]  /*4610*/  UPLOP3.LUT UP1, UPT, UPT, UPT, UPT, 0x40, 0x4 ;  /* 0x000000000004789c */ /* 0x000fc40003f2e870 */
[----:B------:R-:W-:Y:S01]  /*4620*/  ULEA UR6, UR37, UR6, 0x18 ;  /* 0x0000000625067291 */ /* 0x000fe2000f8ec0ff */
[----:B------:R-:W-:-:S03]  /*4630*/  UMOV UR15, URZ ;  /* 0x000000ff000f7c82 */ /* 0x000fc60008000000 */
[----:B------:R-:W4:Y:S01]  /*4640*/  LDC R2, c[0x0][0xb0c] ;  /* 0x0002c300ff027b82 */ /* 0x000f220000000800 */
[----:B--2---:R-:W-:Y:S02]  /*4650*/  UISETP.NE.U32.AND UP2, UPT, UR8, URZ, UPT ;  /* 0x000000ff0800728c */ /* 0x004fe4000bf45070 */
[----:B---3--:R-:W-:-:S05]  /*4660*/  UISETP.NE.U32.AND UP3, UPT, UR4, URZ, UPT ;  /* 0x000000ff0400728c */ /* 0x008fca000bf65070 */
[----:B------:R-:W2:Y:S01]  /*4670*/  LDC R18, c[0x0][0xb20] ;  /* 0x0002c800ff127b82 */ /* 0x000ea20000000800 */
[----:B-1----:R-:W-:Y:S01]  /*4680*/  ISETP.NE.AND P1, PT, R0, 0x1, PT ;  /* 0x000000010000780c */ /* 0x002fe20003f25270 */
[----:B------:R-:W-:Y:S02]  /*4690*/  UISETP.NE.AND.EX UP2, UPT, UR9, URZ, UPT, UP2 ;  /* 0x000000ff0900728c */ /* 0x000fe4000bf45320 */
[----:B------:R-:W-:-:S04]  /*46a0*/  UISETP.NE.AND.EX UP3, UPT, UR5, URZ, UPT, UP3 ;  /* 0x000000ff0500728c */ /* 0x000fc8000bf65330 */
[----:B-----5:R-:W1:Y:S08]  /*46b0*/  LDC.64 R32, c[0x0][0x348] ;  /* 0x0000d200ff207b82 */ /* 0x020e700000000a00 */
[----:B------:R-:W3:Y:S08]  /*46c0*/  LDC.64 R16, c[0x0][0xb10] ;  /* 0x0002c400ff107b82 */ /* 0x000ef00000000a00 */
[----:B------:R-:W1:Y:S08]  /*46d0*/  LDC.64 R6, c[0x0][0xb18] ;  /* 0x0002c600ff067b82 */ /* 0x000e700000000a00 */
[----:B------:R-:W1:Y:S08]  /*46e0*/  LDC.64 R4, c[0x0][0xb28] ;  /* 0x0002ca00ff047b82 */ /* 0x000e700000000a00 */
[----:B--2-4-:R-:W1:Y:S02]  /*46f0*/  LDC R24, c[0x0][0x374] ;  /* 0x0000dd00ff187b82 */ /* 0x014e640000000800 */
.L_x_95:
[C---:B------:R-:W-:Y:S02]  /*4700*/  LEA R0, R29.reuse, UR6, 0x3 ;  /* 0x000000061d007c11 */ /* 0x040fe4000f8e18ff */
[----:B------:R-:W-:Y:S02]  /*4710*/  SHF.L.U32 R3, R28, 0x1f, RZ ;  /* 0x0000001f1c037819 */ /* 0x000fe400000006ff */
[----:B------:R-:W-:Y:S02]  /*4720*/  LEA R20, R29, UR6, 0x4 ;  /* 0x000000061d147c11 */ /* 0x000fe4000f8e20ff */
[----:B--2---:R-:W2:Y:S02]  /*4730*/  SYNCS.PHASECHK.TRANS64.TRYWAIT P0, [R0+URZ+0x90], R3 ;  /* 0x00009003000075a7 */ /* 0x004ea400080011ff */
[----:B--2---:R-:W-:Y:S05]  /*4740*/  @!P0 BRA `(.L_x_88) ;  /* 0x0000002c00388947 */ /* 0x004fea0003800000 */
.L_x_156:
[----:B------:R-:W-:Y:S01]  /*4750*/  ISETP.GE.AND P0, PT, R26, 0x1, PT ;  /* 0x000000011a00780c */ /* 0x000fe20003f06270 */
[----:B------:R-:W4:Y:S01]  /*4760*/  LDS.128 R20, [R20+0x120] ;  /* 0x0001200014147984 */ /* 0x000f220000000c00 */
[----:B------:R-:W-:Y:S01]  /*4770*/  ISETP.NE.U32.AND P4, PT, RZ, UR4, PT ;  /* 0x00000004ff007c0c */ /* 0x000fe2000bf85070 */
[----:B--2---:R-:W-:Y:S03]  /*4780*/  VIADD R0, R0, 0xa0 ;  /* 0x000000a000007836 */ /* 0x004fe60000000000 */
[----:B------:R-:W-:Y:S01]  /*4790*/  ISETP.NE.AND.EX P4, PT, RZ, UR5, PT, P4 ;  /* 0x00000005ff007c0c */ /* 0x000fe2000bf85340 */
[----:B------:R-:W-:Y:S01]  /*47a0*/  @!PT LDS RZ, [RZ] ;  /* 0x00000000fffff984 */ /* 0x000fe20000000800 */
[----:B------:R-:W-:Y:S01]  /*47b0*/  @!PT LDS RZ, [RZ] ;  /* 0x00000000fffff984 */ /* 0x000fe20000000800 */
[----:B------:R-:W-:Y:S01]  /*47c0*/  @!PT LDS RZ, [RZ] ;  /* 0x00000000fffff984 */ /* 0x000fe20000000800 */
[----:B------:R-:W-:Y:S01]  /*47d0*/  @!PT LDS RZ, [RZ] ;  /* 0x00000000fffff984 */ /* 0x000fe20000000800 */
[----:B------:R2:W-:Y:S06]  /*47e0*/  MEMBAR.ALL.CTA ;  /* 0x0000000000007992 */ /* 0x0005ec0000008000 */
[----:B--2---:R-:W2:Y:S01]  /*47f0*/  FENCE.VIEW.ASYNC.S ;  /* 0x00000000000073c6 */ /* 0x004ea20000000000 */
[----:B------:R-:W-:Y:S04]  /*4800*/  PRMT R0, RZ, 0x654, R0 ;  /* 0x00000654ff007816 */ /* 0x000fe80000000000 */
[----:B--2---:R2:W-:Y:S01]  /*4810*/  SYNCS.ARRIVE.TRANS64.RED.A1T0 RZ, [R0+URZ], RZ ;  /* 0x000000ff00ff79a7 */ /* 0x0045e200081004ff */
[----:B----4-:R-:W-:Y:S11]  /*4820*/  LOP3.LUT P3, RZ, R22, 0x1, RZ, 0xc0, !PT ;  /* 0x0000000116ff7812 */ /* 0x010ff6000786c0ff */
[----:B------:R-:W-:Y:S02]  /*4830*/  @!UPT UIADD3 URZ, UPT, UPT, URZ, URZ, URZ ;  /* 0x000000fffffff290 */ /* 0x000fe4000fffe0ff */
[----:B------:R-:W-:Y:S02]  /*4840*/  @P3 MOV R13, R20 ;  /* 0x00000014000d3202 */ /* 0x000fe40000000f00 */
[----:B------:R-:W-:Y:S01]  /*4850*/  @P3 LOP3.LUT R8, R21, 0xffff, RZ, 0xc0, !PT ;  /* 0x0000ffff15083812 */ /* 0x000fe200078ec0ff */
[----:B--2---:R-:W-:Y:S06]  /*4860*/  @!P0 BRA `(.L_x_89) ;  /* 0x0000000000a48947 */ /* 0x004fec0003800000 */
[----:B-1----:R-:W-:Y:S01]  /*4870*/  IMAD.HI.U32 R31, R24, R7, RZ ;  /* 0x00000007181f7227 */ /* 0x002fe200078e00ff */
[----:B------:R-:W-:Y:S02]  /*4880*/  ISETP.NE.AND P0, PT, R6, 0x1, PT ;  /* 0x000000010600780c */ /* 0x000fe40003f05270 */
[----:B------:R-:W-:Y:S01]  /*4890*/  ISETP.NE.AND P2, PT, R26, 0x1, PT ;  /* 0x000000011a00780c */ /* 0x000fe20003f45270 */
[----:B---3--:R-:W-:Y:S01]  /*48a0*/  IMAD.HI.U32 R34, R19, R16, RZ ;  /* 0x0000001013227227 */ /* 0x008fe200078e00ff */
[----:B------:R-:W-:Y:S02]  /*48b0*/  SHF.R.U32.HI R31, RZ, R18, R31 ;  /* 0x00000012ff1f7219 */ /* 0x000fe4000001161f */
[----:B------:R-:W-:Y:S01]  /*48c0*/  ISETP.NE.AND P5, PT, R2, 0x1, PT ;  /* 0x000000010200780c */ /* 0x000fe20003fa5270 */
[----:B------:R-:W-:Y:S01]  /*48d0*/  IMAD.HI.U32 R36, R13, R16, RZ ;  /* 0x000000100d247227 */ /* 0x000fe200078e00ff */
[----:B------:R-:W-:Y:S02]  /*48e0*/  SHF.R.U32.HI R34, RZ, R17, R34 ;  /* 0x00000011ff227219 */ /* 0x000fe40000011622 */
[----:B------:R-:W-:Y:S01]  /*48f0*/  SEL R3, R24, R31, !P0 ;  /* 0x0000001f18037207 */ /* 0x000fe20004000000 */
[C---:B------:R-:W-:Y:S01]  /*4900*/  IMAD.HI.U32 R31, R8.reuse, R7, RZ ;  /* 0x00000007081f7227 */ /* 0x040fe200078e00ff */
[----:B------:R-:W-:Y:S02]  /*4910*/  SEL R11, R19, R34, !P5 ;  /* 0x00000022130b7207 */ /* 0x000fe40006800000 */
[----:B------:R-:W-:Y:S01]  /*4920*/  SHF.R.U32.HI R36, RZ, R17, R36 ;  /* 0x00000011ff247219 */ /* 0x000fe20000011624 */
[----:B------:R-:W-:Y:S01]  /*4930*/  IMAD.HI.U32 R38, R3, R4, RZ ;  /* 0x0000000403267227 */ /* 0x000fe200078e00ff */
[----:B------:R-:W-:Y:S03]  /*4940*/  SHF.R.U32.HI R31, RZ, R18, R31 ;  /* 0x00000012ff1f7219 */ /* 0x000fe6000001161f */
[----:B------:R-:W-:Y:S01]  /*4950*/  IMAD.HI.U32 R34, R11, R4, RZ ;  /* 0x000000040b227227 */ /* 0x000fe200078e00ff */
[----:B------:R-:W-:Y:S02]  /*4960*/  @P2 SHF.R.U32.HI R3, RZ, R5, R38 ;  /* 0x00000005ff032219 */ /* 0x000fe40000011626 */
[----:B------:R-:W-:Y:S02]  /*4970*/  SEL R9, R8, R31, !P0 ;  /* 0x0000001f08097207 */ /* 0x000fe40004000000 */
[----:B------:R-:W-:Y:S01]  /*4980*/  @P2 SHF.R.U32.HI R11, RZ, R5, R34 ;  /* 0x00000005ff0b2219 */ /* 0x000fe20000011622 */
[C---:B------:R-:W-:Y:S01]  /*4990*/  IMAD R10, R26.reuse, R3, RZ ;  /* 0x000000031a0a7224 */ /* 0x040fe200078e02ff */
[----:B------:R-:W-:Y:S01]  /*49a0*/  SEL R3, R13, R36, !P5 ;  /* 0x000000240d037207 */ /* 0x000fe20006800000 */
[C---:B------:R-:W-:Y:S03]  /*49b0*/  IMAD.HI.U32 R14, R9.reuse, R4, RZ ;  /* 0x00000004090e7227 */ /* 0x040fe600078e00ff */
[----:B------:R-:W-:Y:S01]  /*49c0*/  ISETP.GE.AND P0, PT, R9, R10, PT ;  /* 0x0000000a0900720c */ /* 0x000fe20003f06270 */
[C---:B------:R-:W-:Y:S01]  /*49d0*/  IMAD R12, R26.reuse, R11, RZ ;  /* 0x0000000b1a0c7224 */ /* 0x040fe200078e02ff */
[-C--:B------:R-:W-:Y:S04]  /*49e0*/  SHF.R.U32.HI R14, RZ, R5.reuse, R14 ;  /* 0x00000005ff0e7219 */ /* 0x080fe8000001160e */
[----:B------:R-:W-:Y:S02]  /*49f0*/  ISETP.GE.OR P0, PT, R3, R12, P0 ;  /* 0x0000000c0300720c */ /* 0x000fe40000706670 */
[----:B------:R-:W-:Y:S05]  /*4a00*/  SEL R15, R9, R14, !P2 ;  /* 0x0000000e090f7207 */ /* 0x000fea0005000000 */
[----:B------:R-:W-:Y:S04]  /*4a10*/  IMAD.MOV R14, RZ, RZ, -R15 ;  /* 0x000000ffff0e7224 */ /* 0x000fe800078e0a0f */
[----:B------:R-:W-:Y:S02]  /*4a20*/  IMAD R14, R26, R14, R9 ;  /* 0x0000000e1a0e7224 */ /* 0x000fe400078e0209 */
[C---:B------:R-:W-:Y:S05]  /*4a30*/  @!P0 IMAD.HI.U32 R10, R3.reuse, R4, RZ ;  /* 0x00000004030a8227 */ /* 0x040fea00078e00ff */
[----:B------:R-:W-:Y:S04]  /*4a40*/  @!P0 SHF.R.U32.HI R10, RZ, R5, R10 ;  /* 0x00000005ff0a8219 */ /* 0x000fe8000001160a */
[----:B------:R-:W-:Y:S01]  /*4a50*/  @!P0 SEL R0, R3, R10, !P2 ;  /* 0x0000000a03008207 */ /* 0x000fe20005000000 */
[----:B------:R-:W-:Y:S03]  /*4a60*/  IMAD.MOV R10, RZ, RZ, -R3 ;  /* 0x000000ffff0a7224 */ /* 0x000fe600078e0a03 */
[----:B------:R-:W-:Y:S01]  /*4a70*/  @!P0 IADD3 R15, PT, PT, R15, -R0, RZ ;  /* 0x800000000f0f8210 */ /* 0x000fe20007ffe0ff */
[----:B------:R-:W-:Y:S01]  /*4a80*/  @!P0 IMAD R0, R11, R14, R0 ;  /* 0x0000000e0b008224 */ /* 0x000fe200078e0200 */
[----:B------:R-:W-:Y:S01]  /*4a90*/  IADD3 R11, PT, PT, -R9, RZ, RZ ;  /* 0x000000ff090b7210 */ /* 0x000fe20007ffe1ff */
[----:B------:R-:W-:Y:S02]  /*4aa0*/  IMAD R13, R2, R10, R13 ;  /* 0x0000000a020d7224 */ /* 0x000fe400078e020d */
[----:B------:R-:W-:Y:S02]  /*4ab0*/  @!P0 IMAD R9, R15, R26, R3 ;  /* 0x0000001a0f098224 */ /* 0x000fe400078e0203 */
[----:B------:R-:W-:Y:S02]  /*4ac0*/  @!P0 IMAD.MOV.U32 R3, RZ, RZ, R0 ;  /* 0x000000ffff038224 */ /* 0x000fe400078e0000 */
[----:B------:R-:W-:Y:S02]  /*4ad0*/  IMAD R8, R6, R11, R8 ;  /* 0x0000000b06087224 */ /* 0x000fe400078e0208 */
[----:B------:R-:W-:Y:S02]  /*4ae0*/  IMAD R13, R3, R2, R13 ;  /* 0x00000002030d7224 */ /* 0x000fe400078e020d */
[----:B------:R-:W-:Y:S02]  /*4af0*/  IMAD R8, R9, R6, R8 ;  /* 0x0000000609087224 */ /* 0x000fe400078e0208 */
.L_x_89:
[----:B------:R-:W-:Y:S05]  /*4b00*/  BRA.U UP1, `(.L_x_90) ;  /* 0x0000000101107547 */ /* 0x000fea000b800000 */
[----:B------:R-:W-:Y:S04]  /*4b10*/  MOV R0, UR7 ;  /* 0x0000000700007c02 */ /* 0x000fe80008000f00 */
[----:B------:R-:W-:Y:S04]  /*4b20*/  SHF.L.U32 R3, R0, 0x1f, RZ ;  /* 0x0000001f00037819 */ /* 0x000fe800000006ff */
[----:B------:R-:W2:Y:S02]  /*4b30*/  SYNCS.PHASECHK.TRANS64.TRYWAIT P0, [UR6+0x88], R3 ;  /* 0x00008803ff0075a7 */ /* 0x000ea40008001106 */
[----:B--2---:R-:W-:Y:S05]  /*4b40*/  @!P0 BRA `(.L_x_91) ;  /* 0x00000028004c8947 */ /* 0x004fea0003800000 */
.L_x_90:
[----:B------:R-:W-:Y:S05]  /*4b50*/  BRA.U !UP3, `(.L_x_92) ;  /* 0x000000010b347547 */ /* 0x000fea000b800000 */
[----:B------:R-:W-:Y:S01]  /*4b60*/  UPLOP3.LUT UP0, UPT, UPT, UPT, UP2, 0x80, 0x8 ;  /* 0x000000000008789c */ /* 0x000fe20003f0f020 */
[----:B--2---:R-:W-:Y:S02]  /*4b70*/  HFMA2 R0, -RZ, RZ, 0, 5.9604644775390625e-08 ;  /* 0x00000001ff007431 */ /* 0x004fe400000001ff */
[----:B------:R-:W-:Y:S03]  /*4b80*/  IMAD.MOV.U32 R70, RZ, RZ, 0x1 ;  /* 0x00000001ff467424 */ /* 0x000fe600078e00ff */
[----:B------:R-:W-:Y:S05]  /*4b90*/  PLOP3.LUT P0, PT, PT, PT, UP0, 0x80, 0x8 ;  /* 0x000000000008781c */ /* 0x000fea0003f0f008 */
[----:B------:R-:W2:Y:S01]  /*4ba0*/  @UP0 LDCU.64 UR10, c[0x0][0x888] ;  /* 0x00011100ff0a07ac */ /* 0x000ea20008000a00 */
[----:B------:R-:W-:Y:S07]  /*4bb0*/  @UP0 UIMAD UR8, UR36, UR4, URZ ;  /* 0x00000004240802a4 */ /* 0x000fee000f8e02ff */
[----:B------:R-:W-:Y:S01]  /*4bc0*/  @!P0 PRMT R70, R0, 0x7610, R70 ;  /* 0x0000761000468816 */ /* 0x000fe20000000046 */
[----:B--2---:R-:W-:Y:S03]  /*4bd0*/  @UP0 UIMAD.WIDE UR10, UR8, 0x4, UR10 ;  /* 0x00000004080a08a5 */ /* 0x004fe6000f8e020a */
[----:B------:R-:W2:Y:S03]  /*4be0*/  @!UP0 LDCU UR8, c[0x0][0x880] ;  /* 0x00011000ff0887ac */ /* 0x000ea60008000800 */
[----:B------:R-:W-:Y:S01]  /*4bf0*/  IMAD.U32 R10, RZ, RZ, UR10 ;  /* 0x0000000aff0a7e24 */ /* 0x000fe2000f8e00ff */
[----:B------:R-:W-:Y:S05]  /*4c00*/  MOV R11, UR11 ;  /* 0x0000000b000b7c02 */ /* 0x000fea0008000f00 */
[----:B------:R4:W5:Y:S02]  /*4c10*/  @P0 LDG.E R35, desc[UR40][R10.64] ;  /* 0x000000280a230981 */ /* 0x000964000c1e1900 */
[----:B--2-4-:R-:W-:Y:S07]  /*4c20*/  @!P0 IMAD.U32 R35, RZ, RZ, UR8 ;  /* 0x00000008ff238e24 */ /* 0x014fee000f8e00ff */
.L_x_92:
[----:B-----5:R-:W-:Y:S01]  /*4c30*/  @!P4 FSETP.EQ.AND P5, PT, R35, RZ, PT ;  /* 0x000000ff2300c20b */ /* 0x020fe20003fa2000 */
[----:B------:R-:W-:Y:S01]  /*4c40*/  @!UPT UIADD3 URZ, UPT, UPT, URZ, URZ, URZ ;  /* 0x000000fffffff290 */ /* 0x000fe2000fffe0ff */
[----:B------:R-:W-:Y:S11]  /*4c50*/  @!P4 BRA `(.L_x_93) ;  /* 0x000000000014c947 */ /* 0x000ff60003800000 */
[----:B------:R-:W-:Y:S02]  /*4c60*/  LOP3.LUT P0, RZ, R70, 0xff, RZ, 0xc0, !PT ;  /* 0x000000ff46ff7812 */ /* 0x000fe4000780c0ff */
[----:B------:R-:W-:Y:S04]  /*4c70*/  PLOP3.LUT P5, PT, PT, PT, UP0, 0x80, 0x8 ;  /* 0x000000000008781c */ /* 0x000fe80003faf008 */
[----:B------:R-:W-:Y:S07]  /*4c80*/  PLOP3.LUT P5, PT, P5, PT, PT, 0x8, 0x80 ;  /* 0x000000000080781c */ /* 0x000fee0002fae170 */
[----:B------:R-:W-:Y:S11]  /*4c90*/  @P0 FSETP.EQ.AND P5, PT, R35, RZ, PT ;  /* 0x000000ff2300020b */ /* 0x000ff60003fa2000 */
[----:B------:R-:W-:Y:S02]  /*4ca0*/  @!UPT UIADD3 URZ, UPT, UPT, URZ, URZ, URZ ;  /* 0x000000fffffff290 */ /* 0x000fe4000fffe0ff */
.L_x_93:
[----:B------:R-:W4:Y:S01]  /*4cb0*/  LDC.64 R14, c[0x0][0xb10] ;  /* 0x0002c400ff0e7b82 */ /* 0x000f220000000a00 */
[----:B------:R-:W-:Y:S01]  /*4cc0*/  ULEA UR13, UR15, UR6, 0x3 ;  /* 0x000000060f0d7291 */ /* 0x000fe2000f8e18ff */
[----:B------:R-:W-:Y:S01]  /*4cd0*/  SHF.L.U32 R12, R30, 0x1f, RZ ;  /* 0x0000001f1e0c7819 */ /* 0x000fe200000006ff */
[----:B------:R-:W-:Y:S01]  /*4ce0*/  VIADD R29, R29, 0x1 ;  /* 0x000000011d1d7836 */ /* 0x000fe20000000000 */
[----:B------:R-:W-:Y:S04]  /*4cf0*/  @P3 SHF.R.U32.HI R27, RZ, 0x10, R21 ;  /* 0x00000010ff1b3819 */ /* 0x000fe80000011615 */
[----:B------:R-:W5:Y:S02]  /*4d00*/  LDC.64 R10, c[0x0][0xb18] ;  /* 0x0002c600ff0a7b82 */ /* 0x000f640000000a00 */
[----:B------:R-:W1:Y:S01]  /*4d10*/  SYNCS.PHASECHK.TRANS64.TRYWAIT P4, [UR13+0x70], R12 ;  /* 0x0000700cff0075a7 */ /* 0x000e62000808110d */
[----:B----4-:R-:W-:Y:S05]  /*4d20*/  @!P1 IMAD.HI.U32 R14, R13, R14, RZ ;  /* 0x0000000e0d0e9227 */ /* 0x010fea00078e00ff */
[----:B--2---:R-:W2:Y:S01]  /*4d30*/  @!P1 LDC R0, c[0x0][0xb20] ;  /* 0x0002c800ff009b82 */ /* 0x004ea20000000800 */
[----:B------:R-:W-:Y:S01]  /*4d40*/  @!P1 SHF.R.U32.HI R14, RZ, R15, R14 ;  /* 0x0000000fff0e9219 */ /* 0x000fe2000001160e */
[----:B-----5:R-:W-:Y:S01]  /*4d50*/  @!P1 IMAD.HI.U32 R11, R8, R11, RZ ;  /* 0x0000000b080b9227 */ /* 0x020fe200078e00ff */
[----:B------:R-:W-:Y:S05]  /*4d60*/  @!P1 ISETP.NE.AND P0, PT, R10, 0x1, PT ;  /* 0x000000010a00980c */ /* 0x000fea0003f05270 */
[----:B------:R-:W4:Y:S01]  /*4d70*/  @!P1 LDC R3, c[0x0][0xb0c] ;  /* 0x0002c300ff039b82 */ /* 0x000f220000000800 */
[----:B--2---:R-:W-:Y:S02]  /*4d80*/  @!P1 SHF.R.U32.HI R9, RZ, R0, R11 ;  /* 0x00000000ff099219 */ /* 0x004fe4000001160b */
[----:B----4-:R-:W-:Y:S02]  /*4d90*/  @!P1 ISETP.NE.AND P2, PT, R3, 0x1, PT ;  /* 0x000000010300980c */ /* 0x010fe40003f45270 */
[----:B------:R-:W-:Y:S02]  /*4da0*/  @!P1 SEL R9, R8, R9, !P0 ;  /* 0x0000000908099207 */ /* 0x000fe40004000000 */
[----:B------:R-:W-:Y:S02]  /*4db0*/  ELECT P0, URZ, PT ;  /* 0x0000000000ff782f */ /* 0x000fe40003800000 */
[----:B------:R-:W-:Y:S05]  /*4dc0*/  @!P1 SEL R14, R13, R14, !P2 ;  /* 0x0000000e0d0e9207 */ /* 0x000fea0005000000 */
[----:B------:R-:W-:Y:S02]  /*4dd0*/  @!P1 IMAD.IADD R0, R9, 0x1, -R14 ;  /* 0x0000000109009824 */ /* 0x000fe400078e0a0e */
[----:B------:R-:W-:Y:S02]  /*4de0*/  @!P1 IMAD.IADD R9, R14, 0x1, -R9 ;  /* 0x000000010e099824 */ /* 0x000fe400078e0a09 */
[----:B------:R-:W-:Y:S02]  /*4df0*/  @!P1 IMAD R13, R0, R3, R13 ;  /* 0x00000003000d9224 */ /* 0x000fe400078e020d */
[----:B------:R-:W-:Y:S01]  /*4e00*/  @!P1 IMAD R8, R9, R10, R8 ;  /* 0x0000000a09089224 */ /* 0x000fe200078e0208 */
[----:B-1----:R-:W-:Y:S06]  /*4e10*/  @!P4 BRA `(.L_x_94) ;  /* 0x0000002400b0c947 */ /* 0x002fec0003800000 */
.L_x_159:
[----:B------:R-:W-:Y:S01]  /*4e20*/  PLOP3.LUT P5, PT, P5, P0, PT, 0xf2, 0x2f ;  /* 0x00000000002f781c */ /* 0x000fe20002fa1e72 */
[----:B------:R-:W-:Y:S01]  /*4e30*/  UMOV UR16, 0x0 ;  /* 0x0000000000107882 */ /* 0x000fe20000000000 */
[----:B------:R-:W-:Y:S01]  /*4e40*/  UMOV UR17, 0x10000000 ;  /* 0x1000000000117882 */ /* 0x000fe20000000000 */
[----:B------:R-:W-:Y:S01]  /*4e50*/  UMOV UR12, UR36 ;  /* 0x00000024000c7c82 */ /* 0x000fe20008000000 */
[----:B------:R-:W-:Y:S09]  /*4e60*/  @P3 R2UR UR36, R27 ;  /* 0x000000001b2432ca */ /* 0x000ff200000e0000 */
[----:B-1----:R-:W-:Y:S01]  /*4e70*/  @!P5 IADD3 R3, P0, PT, R32, 0x580, RZ ;  /* 0x000005802003d810 */ /* 0x002fe20007f1e0ff */
[----:B------:R-:W-:Y:S01]  /*4e80*/  @!P5 IMAD.SHL.U32 R69, R69, 0x10, RZ ;  /* 0x000000104545d824 */ /* 0x000fe200078e00ff */
[----:B------:R-:W-:Y:S01]  /*4e90*/  VOTEU.ALL UP1, P5 ;  /* 0x0000000000ff7886 */ /* 0x000fe20002820000 */
[----:B------:R-:W-:Y:S01]  /*4ea0*/  @!P5 IMAD.SHL.U32 R63, R63, 0x80, RZ ;  /* 0x000000803f3fd824 */ /* 0x000fe200078e00ff */
[----:B------:R-:W-:Y:S01]  /*4eb0*/  @!P5 R2UR UR9, R3 ;  /* 0x000000000309d2ca */ /* 0x000fe200000e0000 */
[----:B------:R-:W-:Y:S01]  /*4ec0*/  @!P5 IMAD.X R0, RZ, RZ, R33, P0 ;  /* 0x000000ffff00d224 */ /* 0x000fe200000e0621 */
[----:B------:R-:W-:Y:S01]  /*4ed0*/  @!P5 R2UR UR10, R69 ;  /* 0x00000000450ad2ca */ /* 0x000fe200000e0000 */
[----:B------:R-:W-:Y:S01]  /*4ee0*/  @!UP1 ULEA UR14, UR15, UR6, 0xc ;  /* 0x000000060f0e9291 */ /* 0x000fe2000f8e60ff */
[----:B------:R-:W-:Y:S01]  /*4ef0*/  @!P5 R2UR UR11, R63 ;  /* 0x000000003f0bd2ca */ /* 0x000fe200000e0000 */
[----:B------:R-:W-:Y:S01]  /*4f00*/  UIADD3 UR15, UPT, UPT, UR15, 0x1, URZ ;  /* 0x000000010f0f7890 */ /* 0x000fe2000fffe0ff */
[----:B------:R-:W-:Y:S01]  /*4f10*/  @!P5 R2UR UR8, R0 ;  /* 0x000000000008d2ca */ /* 0x000fe200000e0000 */
[----:B------:R-:W-:Y:S01]  /*4f20*/  IMAD.IADD R69, R8, 0x1, R62 ;  /* 0x0000000108457824 */ /* 0x000fe200078e023e */
[----:B------:R-:W-:Y:S01]  /*4f30*/  ISETP.NE.AND P0, PT, R29, 0x2, PT ;  /* 0x000000021d00780c */ /* 0x000fe20003f05270 */
[----:B------:R-:W-:Y:S03]  /*4f40*/  IMAD.IADD R63, R13, 0x1, R68 ;  /* 0x000000010d3f7824 */ /* 0x000fe600078e0244 */
[----:B------:R-:W-:Y:S01]  /*4f50*/  SEL R3, RZ, 0x1, P0 ;  /* 0x00000001ff037807 */ /* 0x000fe20000000000 */
[----:B------:R-:W-:Y:S01]  /*4f60*/  IMAD.U32 R10, RZ, RZ, UR9 ;  /* 0x00000009ff0a7e24 */ /* 0x000fe2000f8e00ff */
[----:B------:R-:W-:Y:S01]  /*4f70*/  UIADD3 UR9, UPT, UPT, UR13, 0x60, URZ ;  /* 0x000000600d097890 */ /* 0x000fe2000fffe0ff */
[----:B------:R-:W-:Y:S02]  /*4f80*/  SEL R29, R29, RZ, P0 ;  /* 0x000000ff1d1d7207 */ /* 0x000fe40000000000 */
[----:B------:R-:W-:Y:S02]  /*4f90*/  LOP3.LUT R28, R28, R3, RZ, 0x3c, !PT ;  /* 0x000000031c1c7212 */ /* 0x000fe400078e3cff */
[----:B------:R-:W-:Y:S01]  /*4fa0*/  IMAD.U32 R11, RZ, RZ, UR8 ;  /* 0x00000008ff0b7e24 */ /* 0x000fe2000f8e00ff */
[----:B------:R-:W-:Y:S01]  /*4fb0*/  @!P5 R2UR UR18, R10 ;  /* 0x000000000a12d2ca */ /* 0x000fe200000e0000 */
[----:B------:R-:W-:Y:S01]  /*4fc0*/  @!UP1 UIADD3 UR8, UPT, UPT, UR14, 0x200, URZ ;  /* 0x000002000e089890 */ /* 0x000fe2000fffe0ff */
[----:B------:R-:W-:Y:S02]  /*4fd0*/  VOTEU.ALL UP1, P5 ;  /* 0x0000000000ff7886 */ /* 0x000fe40002820000 */
[----:B------:R-:W-:Y:S01]  /*4fe0*/  @!P5 R2UR UR19, R11 ;  /* 0x000000000b13d2ca */ /* 0x000fe200000e0000 */
[----:B------:R-:W-:Y:S11]  /*4ff0*/  UPRMT UR14, UR37, 0x654, UR9 ;  /* 0x00000654250e7896 */ /* 0x000ff60008000009 */
[----:B------:R-:W-:Y:S01]  /*5000*/  @!UPT UIADD3 URZ, UPT, UPT, URZ, URZ, URZ ;  /* 0x000000fffffff290 */ /* 0x000fe2000fffe0ff */
[----:B------:R2:W-:Y:S01]  /*5010*/  @!UP1 UTMALDG.3D [UR8], [UR18], desc[UR16] ;  /* 0x00001008120095b4 */ /* 0x0005e20008011000 */
[----:B------:R2:W-:Y:S01]  /*5020*/  @!P5 SYNCS.ARRIVE.TRANS64.RED.A0TR RZ, [UR13+0x60], R25 ;  /* 0x00006019ffffd9a7 */ /* 0x0005e2000830040d */
[----:B------:R-:W-:Y:S04]  /*5030*/  UISETP.NE.AND UP1, UPT, UR15, 0x2, UPT ;  /* 0x000000020f00788c */ /* 0x000fe8000bf25270 */
[----:B------:R-:W-:Y:S02]  /*5040*/  USEL UR13, URZ, 0x1, UP1 ;  /* 0x00000001ff0d7887 */ /* 0x000fe40008800000 */
[----:B------:R-:W-:Y:S02]  /*5050*/  USEL UR15, UR15, URZ, UP1 ;  /* 0x000000ff0f0f7287 */ /* 0x000fe40008800000 */
[----:B------:R-:W-:Y:S02]  /*5060*/  UPLOP3.LUT UP1, UPT, UPT, UPT, UPT, 0x80, 0x8 ;  /* 0x000000000008789c */ /* 0x000fe40003f2f070 */
[----:B------:R-:W-:Y:S01]  /*5070*/  LOP3.LUT R30, R30, UR13, RZ, 0x3c, !PT ;  /* 0x0000000d1e1e7c12 */ /* 0x000fe2000f8e3cff */
[----:B------:R-:W-:Y:S01]  /*5080*/  SYNCS.ARRIVE.TRANS64.RED.A1T0 RZ, [UR14], RZ ;  /* 0x000000ffffff79a7 */ /* 0x000fe2000810040e */
[----:B------:R-:W-:Y:S07]  /*5090*/  @P3 BRA `(.L_x_95) ;  /* 0xfffffff400983947 */ /* 0x000fee000383ffff */
[----:B------:R-:W-:Y:S01]  /*50a0*/  UIADD3 UR6, UPT, UPT, UR6, 0x70, URZ ;  /* 0x0000007006067890 */ /* 0x000fe2000fffe0ff */
[----:B------:R-:W-:-:S03]  /*50b0*/  SHF.L.U32 R3, R30, 0x1f, RZ ;  /* 0x0000001f1e037819 */ /* 0x000fc600000006ff */
[----:B------:R-:W-:-:S09]  /*50c0*/  ULEA UR4, UR15, UR6, 0x3 ;  /* 0x000000060f047291 */ /* 0x000fd2000f8e18ff */
[----:B------:R-:W1:Y:S02]  /*50d0*/  SYNCS.PHASECHK.TRANS64.TRYWAIT P0, [UR4], R3 ;  /* 0x00000003ff0075a7 */ /* 0x000e640008001104 */
[----:B-1----:R-:W-:Y:S05]  /*50e0*/  @!P0 BRA `(.L_x_96) ;  /* 0x0000002400148947 */ /* 0x002fea0003800000 */
.L_x_161:
[----:B------:R-:W-:-:S04]  /*50f0*/  UIADD3 UR5, UPT, UPT, UR15, 0x1, URZ ;  /* 0x000000010f057890 */ /* 0x000fc8000fffe0ff */
[----:B------:R-:W-:-:S04]  /*5100*/  UISETP.NE.AND UP0, UPT, UR5, 0x2, UPT ;  /* 0x000000020500788c */ /* 0x000fc8000bf05270 */
[----:B------:R-:W-:Y:S02]  /*5110*/  USEL UR4, URZ, 0x1, UP0 ;  /* 0x00000001ff047887 */ /* 0x000fe40008000000 */
[----:B------:R-:W-:-:S04]  /*5120*/  USEL UR5, UR5, URZ, UP0 ;  /* 0x000000ff05057287 */ /* 0x000fc80008000000 */
[----:B------:R-:W-:Y:S01]  /*5130*/  ULEA UR5, UR5, UR6, 0x3 ;  /* 0x0000000605057291 */ /* 0x000fe2000f8e18ff */
[----:B-1----:R-:W-:-:S04]  /*5140*/  LOP3.LUT R3, R30, UR4, RZ, 0x3c, !PT ;  /* 0x000000041e037c12 */ /* 0x002fc8000f8e3cff */
[----:B------:R-:W-:Y:S01]  /*5150*/  SHF.L.U32 R3, R3, 0x1f, RZ ;  /* 0x0000001f03037819 */ /* 0x000fe200000006ff */
[----:B------:R-:W-:-:S07]  /*5160*/  IMAD.U32 R0, RZ, RZ, UR5 ;  /* 0x00000005ff007e24 */ /* 0x000fce000f8e00ff */
.L_x_97:
[----:B-1----:R1:W4:Y:S02]  /*5170*/  SYNCS.PHASECHK.TRANS64.TRYWAIT P0, [R0+URZ], R3 ;  /* 0x00000003000075a7 */ /* 0x00232400080011ff */
[----:B----4-:R-:W-:Y:S05]  /*5180*/  @!P0 NANOSLEEP.SYNCS 0x989680 ;  /* 0x009896800000895d */ /* 0x010fea0003900000 */
[----:B------:R-:W4:Y:S02]  /*5190*/  @!P0 SYNCS.PHASECHK.TRANS64 P0, [R0+URZ], R3 ;  /* 0x00000003000085a7 */ /* 0x000f2400080010ff */
[----:B--2-4-:R-:W-:Y:S05]  /*51a0*/  @P0 EXIT ;  /* 0x000000000000094d */ /* 0x014fea0003800000 */
[----:B------:R-:W-:Y:S05]  /*51b0*/  BRA `(.L_x_97) ;  /* 0xfffffffc00ec7947 */ /* 0x000fea000383ffff */
.L_x_87:
[----:B------:R-:W-:-:S06]  /*51c0*/  UISETP.GE.AND UP1, UPT, UR10, 0x4, UPT ;  /* 0x000000040a00788c */ /* 0x000fcc000bf26270 */
[----:B------:R-:W-:-:S13]  /*51d0*/  PLOP3.LUT P0, PT, PT, PT, UP1, 0x80, 0x8 ;  /* 0x000000000008781c */ /* 0x000fda0003f0f018 */
[----:B------:R-:W-:Y:S05]  /*51e0*/  @!P0 EXIT ;  /* 0x000000000000894d */ /* 0x000fea0003800000 */
[----:B------:R-:W-:Y:S01]  /*51f0*/  BAR.SYNC.DEFER_BLOCKING 0x6, 0xa0 ;  /* 0x0182800000007b1d */ /* 0x000fe20000010000 */
[C---:B------:R-:W-:Y:S02]  /*5200*/  IMAD.SHL.U32 R3, R87.reuse, 0x10, RZ ;  /* 0x0000001057037824 */ /* 0x040fe400078e00ff */
[----:B------:R-:W-:Y:S02]  /*5210*/  HFMA2 R84, -RZ, RZ, 0, 0 ;  /* 0x00000000ff547431 */ /* 0x000fe400000001ff */
[C---:B------:R-:W-:Y:S01]  /*5220*/  IMAD.SHL.U32 R86, R87.reuse, 0x2, RZ ;  /* 0x0000000257567824 */ /* 0x040fe200078e00ff */
[----:B------:R-:W-:Y:S01]  /*5230*/  CS2R R82, SRZ ;  /* 0x0000000000527805 */ /* 0x000fe2000001ff00 */
[----:B------:R-:W-:Y:S01]  /*5240*/  IMAD.U32 R33, R87, 0x10000, RZ ;  /* 0x0001000057217824 */ /* 0x000fe200078e00ff */
[----:B------:R-:W-:Y:S01]  /*5250*/  UMOV UR42, 0x400 ;  /* 0x00000400002a7882 */ /* 0x000fe20000000000 */
[----:B------:R-:W1:Y:S01]  /*5260*/  LDC R73, c[0x0][0x370] ;  /* 0x0000dc00ff497b82 */ /* 0x000e620000000800 */
[----:B------:R-:W-:Y:S01]  /*5270*/  ULEA UR42, UR37, UR42, 0x18 ;  /* 0x0000002a252a7291 */ /* 0x000fe2000f8ec0ff */
[----:B------:R-:W-:Y:S01]  /*5280*/  LOP3.LUT P0, R5, R3, 0x40, RZ, 0xc0, !PT ;  /* 0x0000004003057812 */ /* 0x000fe2000780c0ff */
[----:B------:R-:W-:Y:S01]  /*5290*/  IMAD.MOV.U32 R85, RZ, RZ, 0x1 ;  /* 0x00000001ff557424 */ /* 0x000fe200078e00ff */
[----:B------:R-:W-:Y:S01]  /*52a0*/  LOP3.LUT R33, R33, 0x600000, RZ, 0xc0, !PT ;  /* 0x0060000021217812 */ /* 0x000fe200078ec0ff */
[----:B------:R-:W-:Y:S01]  /*52b0*/  IMAD.MOV.U32 R30, RZ, RZ, RZ ;  /* 0x000000ffff1e7224 */ /* 0x000fe200078e00ff */
[----:B------:R-:W-:Y:S01]  /*52c0*/  LOP3.LUT R86, R5, 0x8, R86, 0xf8, !PT ;  /* 0x0000000805567812 */ /* 0x000fe200078ef856 */
[----:B------:R-:W-:Y:S01]  /*52d0*/  IMAD.MOV.U32 R90, RZ, RZ, RZ ;  /* 0x000000ffff5a7224 */ /* 0x000fe200078e00ff */
[----:B------:R-:W2:Y:S01]  /*52e0*/  LDC R28, c[0x0][0xb0c] ;  /* 0x0002c300ff1c7b82 */ /* 0x000ea20000000800 */
[----:B------:R-:W-:Y:S01]  /*52f0*/  P2R R75, PR, RZ, 0x1 ;  /* 0x00000001ff4b7803 */ /* 0x000fe20000000000 */
[----:B------:R-:W-:Y:S01]  /*5300*/  IMAD.MOV.U32 R81, RZ, RZ, RZ ;  /* 0x000000ffff517224 */ /* 0x000fe200078e00ff */
[----:B------:R-:W-:Y:S01]  /*5310*/  LOP3.LUT R86, R86, 0x7b0, R3, 0xf8, !PT ;  /* 0x000007b056567812 */ /* 0x000fe200078ef803 */
[----:B------:R-:W3:Y:S01]  /*5320*/  LDCU.64 UR46, c[0x0][0x348] ;  /* 0x00006900ff2e77ac */ /* 0x000ee20008000a00 */
[----:B------:R-:W-:-:S02]  /*5330*/  LOP3.LUT R87, R87, 0x60, RZ, 0xc0, !PT ;  /* 0x0000006057577812 */ /* 0x000fc400078ec0ff */
[----:B------:R-:W-:Y:S01]  /*5340*/  SHF.L.U32 R86, R86, 0x1, RZ ;  /* 0x0000000156567819 */ /* 0x000fe200000006ff */
[----:B------:R-:W4:Y:S01]  /*5350*/  LDC R71, c[0x0][0xb20] ;  /* 0x0002c800ff477b82 */ /* 0x000f220000000800 */
[----:B------:R-:W3:Y:S01]  /*5360*/  LDS R0, [UR42+0x140] ;  /* 0x0001402aff007984 */ /* 0x000ee20008000800 */
[----:B------:R-:W1:Y:S01]  /*5370*/  LDCU.64 UR38, c[0x0][0x888] ;  /* 0x00011100ff2677ac */ /* 0x000e620008000a00 */
[----:B------:R-:W-:-:S05]  /*5380*/  UIADD3 UR44, UPT, UPT, UR42, 0x200, URZ ;  /* 0x000002002a2c7890 */ /* 0x000fca000fffe0ff */
[----:B------:R-:W1:Y:S01]  /*5390*/  LDC R27, c[0x0][0xb30] ;  /* 0x0002cc00ff1b7b82 */ /* 0x000e620000000800 */
[----:B------:R-:W-:-:S07]  /*53a0*/  UMOV UR43, URZ ;  /* 0x000000ff002b7c82 */ /* 0x000fce0008000000 */
[----:B------:R-:W1:Y:S08]  /*53b0*/  LDC.64 R60, c[0x0][0xb10] ;  /* 0x0002c400ff3c7b82 */ /* 0x000e700000000a00 */
[----:B------:R-:W1:Y:S08]  /*53c0*/  LDC.64 R24, c[0x0][0xb18] ;  /* 0x0002c600ff187b82 */ /* 0x000e700000000a00 */
[----:B------:R-:W1:Y:S08]  /*53d0*/  LDC.64 R56, c[0x0][0x888] ;  /* 0x00022200ff387b82 */ /* 0x000e700000000a00 */
[----:B------:R-:W1:Y:S01]  /*53e0*/  LDC.64 R22, c[0x0][0xb28] ;  /* 0x0002ca00ff167b82 */ /* 0x000e620000000a00 */
[----:B---3--:R-:W-:-:S07]  /*53f0*/  IADD3 R33, PT, PT, R0, R33, RZ ;  /* 0x0000002100217210 */ /* 0x008fce0007ffe0ff */
[----:B------:R-:W3:Y:S08]  /*5400*/  LDC.64 R58, c[0x0][0x890] ;  /* 0x00022400ff3a7b82 */ /* 0x000ef00000000a00 */
[----:B------:R-:W1:Y:S08]  /*5410*/  LDC.64 R54, c[0x0][0x8b0] ;  /* 0x00022c00ff367b82 */ /* 0x000e700000000a00 */
[----:B------:R-:W1:Y:S08]  /*5420*/  LDC.64 R52, c[0x0][0x8a8] ;  /* 0x00022a00ff347b82 */ /* 0x000e700000000a00 */
[----:B--2-4-:R-:W1:Y:S02]  /*5430*/  LDC R72, c[0x0][0x374] ;  /* 0x0000dd00ff487b82 */ /* 0x014e640000000800 */
.L_x_117:
[C---:B------:R-:W-:Y:S02]  /*5440*/  LEA R0, R90.reuse, UR42, 0x3 ;  /* 0x0000002a5a007c11 */ /* 0x040fe4000f8e18ff */
[----:B------:R-:W-:Y:S02]  /*5450*/  SHF.L.U32 R3, R83, 0x1f, RZ ;  /* 0x0000001f53037819 */ /* 0x000fe400000006ff */
[----:B------:R-:W-:Y:S02]  /*5460*/  LEA R16, R90, UR42, 0x4 ;  /* 0x0000002a5a107c11 */ /* 0x000fe4000f8e20ff */
[----:B------:R-:W2:Y:S02]  /*5470*/  SYNCS.PHASECHK.TRANS64.TRYWAIT P0, [R0+URZ+0x90], R3 ;  /* 0x00009003000075a7 */ /* 0x000ea400080011ff */
[----:B-12---:R-:W-:Y:S05]  /*5480*/  @!P0 BRA `(.L_x_98) ;  /* 0x0000002000448947 */ /* 0x006fea0003800000 */
.L_x_162:
[----:B------:R-:W4:Y:S01]  /*5490*/  LDC.64 R12, c[0x0][0xb10] ;  /* 0x0002c400ff0c7b82 */ /* 0x000f220000000a00 */
[----:B------:R-:W3:Y:S01]  /*54a0*/  LDS.128 R16, [R16+0x120] ;  /* 0x0001200010107984 */ /* 0x000ee20000000c00 */
[----:B-1----:R-:W-:Y:S01]  /*54b0*/  ISETP.NE.AND P1, PT, R27, 0x1, PT ;  /* 0x000000011b00780c */ /* 0x002fe20003f25270 */
[----:B--2---:R-:W-:Y:S01]  /*54c0*/  VIADD R0, R0, 0xa0 ;  /* 0x000000a000007836 */ /* 0x004fe20000000000 */
[----:B------:R-:W-:Y:S04]  /*54d0*/  ISETP.GE.AND P0, PT, R26, 0x1, PT ;  /* 0x000000011a00780c */ /* 0x000fe80003f06270 */
[----:B------:R-:W1:Y:S01]  /*54e0*/  LDC.64 R10, c[0x0][0xb18] ;  /* 0x0002c600ff0a7b82 */ /* 0x000e620000000a00 */
[----:B------:R-:W-:Y:S01]  /*54f0*/  PRMT R0, RZ, 0x654, R0 ;  /* 0x00000654ff007816 */ /* 0x000fe20000000000 */
[----:B------:R-:W-:Y:S01]  /*5500*/  @!PT LDS RZ, [RZ] ;  /* 0x00000000fffff984 */ /* 0x000fe20000000800 */
[----:B------:R-:W-:Y:S01]  /*5510*/  @!PT LDS RZ, [RZ] ;  /* 0x00000000fffff984 */ /* 0x000fe20000000800 */
[----:B------:R-:W-:Y:S01]  /*5520*/  @!PT LDS RZ, [RZ] ;  /* 0x00000000fffff984 */ /* 0x000fe20000000800 */
[----:B------:R-:W-:Y:S01]  /*5530*/  @!PT LDS RZ, [RZ] ;  /* 0x00000000fffff984 */ /* 0x000fe20000000800 */
[----:B------:R2:W-:Y:S06]  /*5540*/  MEMBAR.ALL.CTA ;  /* 0x0000000000007992 */ /* 0x0005ec0000008000 */
[----:B--2---:R-:W2:Y:S01]  /*5550*/  FENCE.VIEW.ASYNC.S ;  /* 0x00000000000073c6 */ /* 0x004ea20000000000 */
[----:B------:R-:W1:Y:S08]  /*5560*/  @!P1 LDC R14, c[0x0][0xb20] ;  /* 0x0002c800ff0e9b82 */ /* 0x000e700000000800 */
[----:B------:R-:W1:Y:S01]  /*5570*/  @!P1 LDC R9, c[0x0][0xb0c] ;  /* 0x0002c300ff099b82 */ /* 0x000e620000000800 */
[----:B--2---:R2:W-:Y:S01]  /*5580*/  SYNCS.ARRIVE.TRANS64.RED.A1T0 RZ, [R0+URZ], RZ ;  /* 0x000000ff00ff79a7 */ /* 0x0045e200081004ff */
[----:B---3--:R-:W-:Y:S04]  /*5590*/  LOP3.LUT P4, RZ, R18, 0x1, RZ, 0xc0, !PT ;  /* 0x0000000112ff7812 */ /* 0x008fe8000788c0ff */
[----:B------:R-:W-:Y:S09]  /*55a0*/  P2R R88, PR, RZ, 0x10 ;  /* 0x00000010ff587803 */ /* 0x000ff20000000000 */
[----:B------:R-:W-:Y:S02]  /*55b0*/  @P4 MOV R31, R16 ;  /* 0x00000010001f4202 */ /* 0x000fe40000000f00 */
[----:B------:R-:W-:Y:S01]  /*55c0*/  @P4 LOP3.LUT R29, R17, 0xffff, RZ, 0xc0, !PT ;  /* 0x0000ffff111d4812 */ /* 0x000fe200078ec0ff */
[----:B--2-4-:R-:W-:Y:S06]  /*55d0*/  @!P0 BRA `(.L_x_99) ;  /* 0x0000000000a48947 */ /* 0x014fec0003800000 */
[----:B------:R-:W-:Y:S01]  /*55e0*/  IMAD.HI.U32 R34, R72, R25, RZ ;  /* 0x0000001948227227 */ /* 0x000fe200078e00ff */
[----:B------:R-:W-:Y:S02]  /*55f0*/  ISETP.NE.AND P0, PT, R24, 0x1, PT ;  /* 0x000000011800780c */ /* 0x000fe40003f05270 */
[----:B------:R-:W-:Y:S01]  /*5600*/  ISETP.NE.AND P2, PT, R26, 0x1, PT ;  /* 0x000000011a00780c */ /* 0x000fe20003f45270 */
[-C--:B------:R-:W-:Y:S01]  /*5610*/  IMAD.HI.U32 R20, R73, R60.reuse, RZ ;  /* 0x0000003c49147227 */ /* 0x080fe200078e00ff */
[----:B------:R-:W-:Y:S02]  /*5620*/  SHF.R.U32.HI R21, RZ, R71, R34 ;  /* 0x00000047ff157219 */ /* 0x000fe40000011622 */
[----:B------:R-:W-:Y:S01]  /*5630*/  ISETP.NE.AND P3, PT, R28, 0x1, PT ;  /* 0x000000011c00780c */ /* 0x000fe20003f65270 */
[----:B------:R-:W-:Y:S01]  /*5640*/  IMAD.HI.U32 R38, R29, R25, RZ ;  /* 0x000000191d267227 */ /* 0x000fe200078e00ff */
[----:B------:R-:W-:Y:S02]  /*5650*/  SHF.R.U32.HI R20, RZ, R61, R20 ;  /* 0x0000003dff147219 */ /* 0x000fe40000011614 */
[----:B------:R-:W-:Y:S01]  /*5660*/  SEL R3, R72, R21, !P0 ;  /* 0x0000001548037207 */ /* 0x000fe20004000000 */
[----:B------:R-:W-:Y:S01]  /*5670*/  IMAD.HI.U32 R36, R31, R60, RZ ;  /* 0x0000003c1f247227 */ /* 0x000fe200078e00ff */
[----:B------:R-:W-:Y:S03]  /*5680*/  SEL R7, R73, R20, !P3 ;  /* 0x0000001449077207 */ /* 0x000fe60005800000 */
[-C--:B------:R-:W-:Y:S01]  /*5690*/  IMAD.HI.U32 R20, R3, R22.reuse, RZ ;  /* 0x0000001603147227 */ /* 0x080fe200078e00ff */
[----:B------:R-:W-:Y:S03]  /*56a0*/  SHF.R.U32.HI R36, RZ, R61, R36 ;  /* 0x0000003dff247219 */ /* 0x000fe60000011624 */
[----:B------:R-:W-:Y:S01]  /*56b0*/  IMAD.HI.U32 R34, R7, R22, RZ ;  /* 0x0000001607227227 */ /* 0x000fe200078e00ff */
[----:B------:R-:W-:Y:S02]  /*56c0*/  @P2 SHF.R.U32.HI R3, RZ, R23, R20 ;  /* 0x00000017ff032219 */ /* 0x000fe40000011614 */
[----:B------:R-:W-:Y:S02]  /*56d0*/  SHF.R.U32.HI R20, RZ, R71, R38 ;  /* 0x00000047ff147219 */ /* 0x000fe40000011626 */
[----:B------:R-:W-:Y:S01]  /*56e0*/  @P2 SHF.R.U32.HI R7, RZ, R23, R34 ;  /* 0x00000017ff072219 */ /* 0x000fe20000011622 */
[C---:B------:R-:W-:Y:S01]  /*56f0*/  IMAD R2, R26.reuse, R3, RZ ;  /* 0x000000031a027224 */ /* 0x040fe200078e02ff */
[----:B------:R-:W-:Y:S02]  /*5700*/  SEL R5, R29, R20, !P0 ;  /* 0x000000141d057207 */ /* 0x000fe40004000000 */
[----:B------:R-:W-:Y:S01]  /*5710*/  SEL R3, R31, R36, !P3 ;  /* 0x000000241f037207 */ /* 0x000fe20005800000 */
[----:B------:R-:W-:Y:S01]  /*5720*/  IMAD R4, R26, R7, RZ ;  /* 0x000000071a047224 */ /* 0x000fe200078e02ff */
[C---:B------:R-:W-:Y:S01]  /*5730*/  ISETP.GE.AND P0, PT, R5.reuse, R2, PT ;  /* 0x000000020500720c */ /* 0x040fe20003f06270 */
[----:B------:R-:W-:Y:S03]  /*5740*/  IMAD.HI.U32 R6, R5, R22, RZ ;  /* 0x0000001605067227 */ /* 0x000fe600078e00ff */
[----:B------:R-:W-:Y:S01]  /*5750*/  ISETP.GE.OR P0, PT, R3, R4, P0 ;  /* 0x000000040300720c */ /* 0x000fe20000706670 */
[----:B------:R-:W-:Y:S01]  /*5760*/  IMAD.MOV R4, RZ, RZ, -R3 ;  /* 0x000000ffff047224 */ /* 0x000fe200078e0a03 */
[-C--:B------:R-:W-:Y:S03]  /*5770*/  SHF.R.U32.HI R6, RZ, R23.reuse, R6 ;  /* 0x00000017ff067219 */ /* 0x080fe60000011606 */
[----:B------:R-:W-:Y:S01]  /*5780*/  IMAD R31, R28, R4, R31 ;  /* 0x000000041c1f7224 */ /* 0x000fe200078e021f */
[----:B------:R-:W-:Y:S05]  /*5790*/  SEL R15, R5, R6, !P2 ;  /* 0x00000006050f7207 */ /* 0x000fea0005000000 */
[----:B------:R-:W-:Y:S02]  /*57a0*/  IMAD.MOV R6, RZ, RZ, -R15 ;  /* 0x000000ffff067224 */ /* 0x000fe400078e0a0f */
[C---:B------:R-:W-:Y:S04]  /*57b0*/  @!P0 IMAD.HI.U32 R2, R3.reuse, R22, RZ ;  /* 0x0000001603028227 */ /* 0x040fe800078e00ff */
[----:B------:R-:W-:Y:S01]  /*57c0*/  IMAD R6, R26, R6, R5 ;  /* 0x000000061a067224 */ /* 0x000fe200078e0205 */
[----:B------:R-:W-:Y:S04]  /*57d0*/  @!P0 SHF.R.U32.HI R2, RZ, R23, R2 ;  /* 0x00000017ff028219 */ /* 0x000fe80000011602 */
[----:B------:R-:W-:Y:S02]  /*57e0*/  @!P0 SEL R0, R3, R2, !P2 ;  /* 0x0000000203008207 */ /* 0x000fe40005000000 */
[----:B------:R-:W-:Y:S02]  /*57f0*/  IADD3 R2, PT, PT, -R5, RZ, RZ ;  /* 0x000000ff05027210 */ /* 0x000fe40007ffe1ff */
[----:B------:R-:W-:Y:S01]  /*5800*/  @!P0 IADD3 R8, PT, PT, R15, -R0, RZ ;  /* 0x800000000f088210 */ /* 0x000fe20007ffe0ff */
[----:B------:R-:W-:Y:S02]  /*5810*/  @!P0 IMAD R0, R7, R6, R0 ;  /* 0x0000000607008224 */ /* 0x000fe400078e0200 */
[----:B------:R-:W-:Y:S02]  /*5820*/  IMAD R29, R24, R2, R29 ;  /* 0x00000002181d7224 */ /* 0x000fe400078e021d */
[----:B------:R-:W-:Y:S02]  /*5830*/  @!P0 IMAD R5, R8, R26, R3 ;  /* 0x0000001a08058224 */ /* 0x000fe400078e0203 */
[----:B------:R-:W-:Y:S04]  /*5840*/  @!P0 IMAD.MOV.U32 R3, RZ, RZ, R0 ;  /* 0x000000ffff038224 */ /* 0x000fe800078e0000 */
[----:B------:R-:W-:Y:S02]  /*5850*/  IMAD R31, R3, R28, R31 ;  /* 0x0000001c031f7224 */ /* 0x000fe400078e021f */
[----:B------:R-:W-:Y:S07]  /*5860*/  IMAD R29, R5, R24, R29 ;  /* 0x00000018051d7224 */ /* 0x000fee00078e021d */
.L_x_99:
[----:B------:R-:W-:Y:S01]  /*5870*/  @!P1 IMAD.HI.U32 R0, R31, R12, RZ ;  /* 0x0000000c1f009227 */ /* 0x000fe200078e00ff */
[----:B-1----:R-:W-:Y:S01]  /*5880*/  @!P1 ISETP.NE.AND P0, PT, R10, 0x1, PT ;  /* 0x000000010a00980c */ /* 0x002fe20003f05270 */
[----:B------:R-:W-:Y:S01]  /*5890*/  ULOP3.LUT UP0, URZ, UR44, 0x90, URZ, 0xc0, !UPT ;  /* 0x000000902cff7892 */ /* 0x000fe2000f80c0ff */
[----:B------:R-:W-:Y:S01]  /*58a0*/  @!P1 ISETP.NE.AND P2, PT, R9, 0x1, PT ;  /* 0x000000010900980c */ /* 0x000fe20003f45270 */
[----:B------:R-:W-:Y:S01]  /*58b0*/  @!P1 IMAD.HI.U32 R3, R29, R11, RZ ;  /* 0x0000000b1d039227 */ /* 0x000fe200078e00ff */
[----:B------:R-:W-:Y:S02]  /*58c0*/  @!P1 SHF.R.U32.HI R0, RZ, R13, R0 ;  /* 0x0000000dff009219 */ /* 0x000fe40000011600 */
[----:B------:R-:W-:Y:S01]  /*58d0*/  @P4 SHF.R.U32.HI R80, RZ, 0x10, R17 ;  /* 0x00000010ff504819 */ /* 0x000fe20000011611 */
[----:B------:R-:W-:Y:S01]  /*58e0*/  VIADD R90, R90, 0x1 ;  /* 0x000000015a5a7836 */ /* 0x000fe20000000000 */
[----:B------:R-:W-:Y:S02]  /*58f0*/  @!P1 SHF.R.U32.HI R2, RZ, R14, R3 ;  /* 0x0000000eff029219 */ /* 0x000fe40000011603 */
[----:B------:R-:W-:Y:S02]  /*5900*/  @!P1 SEL R3, R31, R0, !P2 ;  /* 0x000000001f039207 */ /* 0x000fe40005000000 */
[----:B------:R-:W-:Y:S05]  /*5910*/  @!P1 SEL R2, R29, R2, !P0 ;  /* 0x000000021d029207 */ /* 0x000fea0004000000 */
[----:B------:R-:W-:Y:S02]  /*5920*/  @!P1 IMAD.IADD R0, R2, 0x1, -R3 ;  /* 0x0000000102009824 */ /* 0x000fe400078e0a03 */
[----:B------:R-:W-:Y:S02]  /*5930*/  @!P1 IMAD.IADD R2, R3, 0x1, -R2 ;  /* 0x0000000103029824 */ /* 0x000fe400078e0a02 */
[----:B------:R-:W-:Y:S02]  /*5940*/  @!P1 IMAD R31, R0, R9, R31 ;  /* 0x00000009001f9224 */ /* 0x000fe400078e021f */
[----:B------:R-:W-:Y:S01]  /*5950*/  @!P1 IMAD R29, R2, R10, R29 ;  /* 0x0000000a021d9224 */ /* 0x000fe200078e021d */
[----:B------:R-:W-:Y:S06]  /*5960*/  BRA.U !UP0, `(.L_x_100) ;  /* 0x00000001087c7547 */ /* 0x000fec000b800000 */
[----:B------:R-:W1:Y:S01]  /*5970*/  LDCU.64 UR8, c[0x4][0x80] ;  /* 0x01001000ff0877ac */ /* 0x000e620008000a00 */
[----:B------:R-:W-:Y:S01]  /*5980*/  MOV R2, 0x0 ;  /* 0x0000000000027802 */ /* 0x000fe20000000f00 */
[----:B------:R-:W-:Y:S02]  /*5990*/  HFMA2 R12, -RZ, RZ, 0, 5.9604644775390625e-08 ;  /* 0x00000001ff0c7431 */ /* 0x000fe400000001ff */
[----:B------:R-:W-:Y:S01]  /*59a0*/  IMAD.MOV.U32 R8, RZ, RZ, 0x70 ;  /* 0x00000070ff087424 */ /* 0x000fe200078e00ff */
[----:B------:R2:W3:Y:S01]  /*59b0*/  LDC.64 R14, c[0x4][R2] ;  /* 0x01000000020e7b82 */ /* 0x0004e20000000a00 */
[----:B------:R-:W4:Y:S01]  /*59c0*/  LDCU.64 UR6, c[0x4][0x88] ;  /* 0x01001100ff0677ac */ /* 0x000f220008000a00 */
[----:B------:R-:W-:Y:S01]  /*59d0*/  IMAD.MOV.U32 R13, RZ, RZ, RZ ;  /* 0x000000ffff0d7224 */ /* 0x000fe200078e00ff */
[----:B------:R-:W2:Y:S01]  /*59e0*/  LDCU.64 UR4, c[0x4][0x8] ;  /* 0x01000100ff0477ac */ /* 0x000ea20008000a00 */
[----:B-1----:R-:W-:Y:S01]  /*59f0*/  MOV R5, UR9 ;  /* 0x0000000900057c02 */ /* 0x002fe20008000f00 */
[----:B------:R-:W-:Y:S01]  /*5a00*/  IMAD.U32 R4, RZ, RZ, UR8 ;  /* 0x00000008ff047e24 */ /* 0x000fe2000f8e00ff */
[----:B----4-:R-:W-:Y:S01]  /*5a10*/  MOV R7, UR7 ;  /* 0x0000000700077c02 */ /* 0x010fe20008000f00 */
[----:B------:R-:W-:Y:S01]  /*5a20*/  IMAD.U32 R6, RZ, RZ, UR6 ;  /* 0x00000006ff067e24 */ /* 0x000fe2000f8e00ff */
[----:B--2---:R-:W-:Y:S01]  /*5a30*/  MOV R11, UR5 ;  /* 0x00000005000b7c02 */ /* 0x004fe20008000f00 */
[----:B------:R-:W-:Y:S02]  /*5a40*/  IMAD.U32 R10, RZ, RZ, UR4 ;  /* 0x00000004ff0a7e24 */ /* 0x000fe4000f8e00ff */
[----:B------:R-:W-:Y:S07]  /*5a50*/  LEPC R20, `(.L_x_101) ;  /* 0x000000001014794e */ /* 0x000fee0000000000 */
[----:B---3-5:R-:W-:Y:S05]  /*5a60*/  CALL.ABS.NOINC R14 ;  /* 0x000000000e007343 */ /* 0x028fea0003c00000 */
.L_x_101:
[----:B------:R-:W1:Y:S01]  /*5a70*/  LDCU.64 UR8, c[0x4][0x80] ;  /* 0x01001000ff0877ac */ /* 0x000e620008000a00 */
[----:B------:R-:W2:Y:S01]  /*5a80*/  LDC.64 R2, c[0x4][R2] ;  /* 0x0100000002027b82 */ /* 0x000ea20000000a00 */
[----:B------:R-:W-:Y:S02]  /*5a90*/  HFMA2 R12, -RZ, RZ, 0, 5.9604644775390625e-08 ;  /* 0x00000001ff0c7431 */ /* 0x000fe400000001ff */
[----:B------:R-:W-:Y:S02]  /*5aa0*/  IMAD.MOV.U32 R8, RZ, RZ, 0x70 ;  /* 0x00000070ff087424 */ /* 0x000fe400078e00ff */
[----:B------:R-:W-:Y:S01]  /*5ab0*/  IMAD.MOV.U32 R13, RZ, RZ, RZ ;  /* 0x000000ffff0d7224 */ /* 0x000fe200078e00ff */
[----:B------:R-:W3:Y:S01]  /*5ac0*/  LDCU.64 UR6, c[0x4][0x88] ;  /* 0x01001100ff0677ac */ /* 0x000ee20008000a00 */
[----:B------:R-:W4:Y:S01]  /*5ad0*/  LDCU.64 UR4, c[0x4][0x8] ;  /* 0x01000100ff0477ac */ /* 0x000f220008000a00 */
[----:B-1----:R-:W-:Y:S02]  /*5ae0*/  MOV R4, UR8 ;  /* 0x0000000800047c02 */ /* 0x002fe40008000f00 */
[----:B------:R-:W-:Y:S02]  /*5af0*/  MOV R5, UR9 ;  /* 0x0000000900057c02 */ /* 0x000fe40008000f00 */
[----:B---3--:R-:W-:Y:S01]  /*5b00*/  MOV R7, UR7 ;  /* 0x0000000700077c02 */ /* 0x008fe20008000f00 */
[----:B------:R-:W-:Y:S01]  /*5b10*/  IMAD.U32 R6, RZ, RZ, UR6 ;  /* 0x00000006ff067e24 */ /* 0x000fe2000f8e00ff */
[----:B----4-:R-:W-:Y:S01]  /*5b20*/  MOV R11, UR5 ;  /* 0x00000005000b7c02 */ /* 0x010fe20008000f00 */
[----:B------:R-:W-:Y:S02]  /*5b30*/  IMAD.U32 R10, RZ, RZ, UR4 ;  /* 0x00000004ff0a7e24 */ /* 0x000fe4000f8e00ff */
[----:B------:R-:W-:Y:S07]  /*5b40*/  LEPC R20, `(.L_x_100) ;  /* 0x000000001014794e */ /* 0x000fee0000000000 */
[----:B--2---:R-:W-:Y:S05]  /*5b50*/  CALL.ABS.NOINC R2 ;  /* 0x0000000002007343 */ /* 0x004fea0003c00000 */
.L_x_100:
[----:B------:R-:W-:Y:S01]  /*5b60*/  ISETP.NE.U32.AND P1, PT, R58, RZ, PT ;  /* 0x000000ff3a00720c */ /* 0x000fe20003f25070 */
[----:B------:R-:W-:Y:S01]  /*5b70*/  UISETP.NE.AND UP1, UPT, UR45, URZ, UPT ;  /* 0x000000ff2d00728c */ /* 0x000fe2000bf25270 */
[----:B------:R-:W-:Y:S02]  /*5b80*/  ISETP.NE.U32.AND P4, PT, R54, RZ, PT ;  /* 0x000000ff3600720c */ /* 0x000fe40003f85070 */
[----:B------:R-:W-:Y:S02]  /*5b90*/  ISETP.NE.AND.EX P1, PT, R59, RZ, PT, P1 ;  /* 0x000000ff3b00720c */ /* 0x000fe40003f25310 */
[----:B------:R-:W-:Y:S02]  /*5ba0*/  PLOP3.LUT P2, PT, PT, PT, PT, 0x8, 0x80 ;  /* 0x000000000080781c */ /* 0x000fe40003f4e170 */
[----:B------:R-:W-:Y:S02]  /*5bb0*/  PLOP3.LUT P0, PT, PT, PT, UP1, 0x80, 0x8 ;  /* 0x000000000008781c */ /* 0x000fe40003f0f018 */
[----:B------:R-:W-:Y:S02]  /*5bc0*/  ISETP.NE.AND.EX P4, PT, R55, RZ, PT, P4 ;  /* 0x000000ff3700720c */ /* 0x000fe40003f85340 */
[----:B------:R-:W1:Y:S09]  /*5bd0*/  @UP1 LDCU.64 UR4, c[0x0][0x888] ;  /* 0x00011100ff0417ac */ /* 0x000e720008000a00 */
[----:B------:R-:W-:Y:S01]  /*5be0*/  @P0 PLOP3.LUT P2, PT, P1, PT, PT, 0x80, 0x8 ;  /* 0x000000000008081c */ /* 0x000fe20000f4f070 */
[----:B-1----:R-:W-:Y:S04]  /*5bf0*/  @UP1 UISETP.NE.U32.AND UP0, UPT, UR4, URZ, UPT ;  /* 0x000000ff0400128c */ /* 0x002fe8000bf05070 */
[----:B------:R-:W-:Y:S04]  /*5c00*/  @UP1 UISETP.NE.AND.EX UP0, UPT, UR5, URZ, UPT, UP0 ;  /* 0x000000ff0500128c */ /* 0x000fe8000bf05300 */
[----:B------:R-:W-:Y:S01]  /*5c10*/  @UP1 USEL UR4, URZ, 0xffffffff, UP0 ;  /* 0xffffffffff041887 */ /* 0x000fe20008000000 */
[----:B------:R-:W-:Y:S11]  /*5c20*/  @!P1 BRA `(.L_x_102) ;  /* 0x00000000002c9947 */ /* 0x000ff60003800000 */
[----:B------:R-:W-:Y:S01]  /*5c30*/  ISETP.NE.U32.AND P3, PT, R56, RZ, PT ;  /* 0x000000ff3800720c */ /* 0x000fe20003f65070 */
[----:B------:R-:W-:Y:S03]  /*5c40*/  IMAD.MOV.U32 R70, RZ, RZ, 0x1 ;  /* 0x00000001ff467424 */ /* 0x000fe600078e00ff */
[----:B------:R-:W-:Y:S11]  /*5c50*/  ISETP.NE.AND.EX P3, PT, R57, RZ, PT, P3 ;  /* 0x000000ff3900720c */ /* 0x000ff60003f65330 */
[----:B------:R-:W-:Y:S02]  /*5c60*/  @!UPT UIADD3 URZ, UPT, UPT, URZ, URZ, URZ ;  /* 0x000000fffffff290 */ /* 0x000fe4000fffe0ff */
[----:B------:R-:W1:Y:S01]  /*5c70*/  @P3 LDC.64 R2, c[0x0][0x888] ;  /* 0x00022200ff023b82 */ /* 0x000e620000000a00 */
[----:B------:R-:W-:Y:S04]  /*5c80*/  @P3 IMAD R0, R58, UR36, RZ ;  /* 0x000000243a003c24 */ /* 0x000fe8000f8e02ff */
[----:B-1----:R-:W-:Y:S04]  /*5c90*/  @P3 IMAD.WIDE R2, R0, 0x4, R2 ;  /* 0x0000000400023825 */ /* 0x002fe800078e0202 */
[----:B------:R-:W-:Y:S01]  /*5ca0*/  HFMA2 R0, -RZ, RZ, 0, 5.9604644775390625e-08 ;  /* 0x00000001ff007431 */ /* 0x000fe200000001ff */
[----:B-----5:R1:W5:Y:S04]  /*5cb0*/  @P3 LDG.E R35, desc[UR40][R2.64] ;  /* 0x0000002802233981 */ /* 0x020368000c1e1900 */
[----:B------:R-:W-:Y:S01]  /*5cc0*/  @!P3 PRMT R70, R0, 0x7610, R70 ;  /* 0x000076100046b816 */ /* 0x000fe20000000046 */
[----:B-1----:R-:W2:Y:S06]  /*5cd0*/  @!P3 LDC R35, c[0x0][0x880] ;  /* 0x00022000ff23bb82 */ /* 0x002eac0000000800 */
.L_x_102:
[----:B------:R-:W-:Y:S05]  /*5ce0*/  @!P4 BRA `(.L_x_103) ;  /* 0x000000000020c947 */ /* 0x000fea0003800000 */
[----:B------:R-:W-:Y:S04]  /*5cf0*/  ISETP.NE.U32.AND P3, PT, R52, RZ, PT ;  /* 0x000000ff3400720c */ /* 0x000fe80003f65070 */
[----:B------:R-:W-:Y:S11]  /*5d00*/  ISETP.NE.AND.EX P3, PT, R53, RZ, PT, P3 ;  /* 0x000000ff3500720c */ /* 0x000ff60003f65330 */
[----:B------:R-:W-:Y:S02]  /*5d10*/  @!UPT UIADD3 URZ, UPT, UPT, URZ, URZ, URZ ;  /* 0x000000fffffff290 */ /* 0x000fe4000fffe0ff */
[----:B------:R-:W1:Y:S01]  /*5d20*/  @P3 LDC.64 R2, c[0x0][0x8a8] ;  /* 0x00022a00ff023b82 */ /* 0x000e620000000a00 */
[----:B------:R-:W-:Y:S04]  /*5d30*/  @P3 IMAD R0, R54, UR36, RZ ;  /* 0x0000002436003c24 */ /* 0x000fe8000f8e02ff */
[----:B-1----:R-:W-:Y:S05]  /*5d40*/  @P3 IMAD.WIDE R2, R0, 0x4, R2 ;  /* 0x0000000400023825 */ /* 0x002fea00078e0202 */
[----:B-----5:R1:W5:Y:S02]  /*5d50*/  @P3 LDG.E R32, desc[UR40][R2.64] ;  /* 0x0000002802203981 */ /* 0x020364000c1e1900 */
[----:B-1----:R-:W3:Y:S02]  /*5d60*/  @!P3 LDC R32, c[0x0][0x8a0] ;  /* 0x00022800ff20bb82 */ /* 0x002ee40000000800 */
.L_x_103:
[----:B--2--5:R-:W-:Y:S01]  /*5d70*/  @P0 FSETP.NEU.AND P4, PT, R35, RZ, PT ;  /* 0x000000ff2300020b */ /* 0x024fe20003f8d000 */
[----:B------:R-:W-:Y:S01]  /*5d80*/  IMAD.U32 R0, RZ, RZ, UR4 ;  /* 0x00000004ff007e24 */ /* 0x000fe2000f8e00ff */
[----:B------:R-:W-:Y:S01]  /*5d90*/  @P0 LOP3.LUT P3, RZ, R70, 0xff, RZ, 0xc0, !PT ;  /* 0x000000ff46ff0812 */ /* 0x000fe2000786c0ff */
[C---:B------:R-:W-:Y:S01]  /*5da0*/  IMAD.SHL.U32 R91, R82.reuse, 0x1000, RZ ;  /* 0x00001000525b7824 */ /* 0x040fe200078e00ff */
[----:B------:R-:W-:Y:S01]  /*5db0*/  @P0 SEL R7, RZ, 0xffffffff, P4 ;  /* 0xffffffffff070807 */ /* 0x000fe20002000000 */
[----:B------:R-:W-:Y:S01]  /*5dc0*/  BSSY B1, `(.L_x_104) ;  /* 0x0000033000017945 */ /* 0x000fe20003800000 */
[----:B------:R-:W-:Y:S01]  /*5dd0*/  LEA R3, R82, UR42, 0x3 ;  /* 0x0000002a52037c11 */ /* 0x000fe2000f8e18ff */
[----:B------:R-:W-:Y:S01]  /*5de0*/  IMAD R16, R30, 0x10, R33 ;  /* 0x000000101e107824 */ /* 0x000fe200078e0221 */
[----:B------:R-:W-:Y:S02]  /*5df0*/  @P2 SEL R7, R0, R7, !P3 ;  /* 0x0000000700072207 */ /* 0x000fe40005800000 */
[----:B------:R-:W-:Y:S02]  /*5e00*/  CS2R R50, SRZ ;  /* 0x0000000000327805 */ /* 0x000fe4000001ff00 */
[----:B------:R-:W-:Y:S02]  /*5e10*/  LOP3.LUT R0, R85, 0x1, RZ, 0x3c, !PT ;  /* 0x0000000155007812 */ /* 0x000fe400078e3cff */
[----:B------:R-:W-:Y:S02]  /*5e20*/  CS2R R48, SRZ ;  /* 0x0000000000307805 */ /* 0x000fe4000001ff00 */
[----:B------:R-:W-:Y:S02]  /*5e30*/  @P0 LOP3.LUT R7, R7, 0x1, RZ, 0xc0, !PT ;  /* 0x0000000107070812 */ /* 0x000fe400078ec0ff */
[----:B------:R-:W-:Y:S02]  /*5e40*/  CS2R R42, SRZ ;  /* 0x00000000002a7805 */ /* 0x000fe4000001ff00 */
[----:B------:R-:W-:Y:S02]  /*5e50*/  LEA R76, R30, UR42, 0x3 ;  /* 0x0000002a1e4c7c11 */ /* 0x000fe4000f8e18ff */
[----:B------:R-:W-:Y:S02]  /*5e60*/  CS2R R40, SRZ ;  /* 0x0000000000287805 */ /* 0x000fe4000001ff00 */
[----:B------:R-:W-:Y:S02]  /*5e70*/  ISETP.NE.U32.OR P5, PT, R7, 0x1, !P0 ;  /* 0x000000010700780c */ /* 0x000fe400047a5470 */
[----:B------:R-:W-:Y:S02]  /*5e80*/  SHF.L.U32 R5, R84, 0x1f, RZ ;  /* 0x0000001f54057819 */ /* 0x000fe400000006ff */
[----:B------:R-:W-:Y:S02]  /*5e90*/  IADD3 R89, PT, PT, R91, UR42, R86 ;  /* 0x0000002a5b597c10 */ /* 0x000fe4000fffe056 */
[----:B------:R-:W-:Y:S02]  /*5ea0*/  PLOP3.LUT P3, PT, PT, PT, PT, 0x8, 0x80 ;  /* 0x000000000080781c */ /* 0x000fe40003f6e170 */
[----:B------:R-:W-:Y:S01]  /*5eb0*/  P2R R92, PR, RZ, 0x20 ;  /* 0x00000020ff5c7803 */ /* 0x000fe20000000000 */
[----:B------:R-:W-:Y:S04]  /*5ec0*/  VIADD R64, R89, 0x200 ;  /* 0x0000020059407836 */ /* 0x000fe80000000000 */
[----:B------:R-:W-:Y:S04]  /*5ed0*/  @P5 SHF.L.U32 R2, R0, 0x1f, RZ ;  /* 0x0000001f00025819 */ /* 0x000fe800000006ff */
[----:B------:R-:W1:Y:S01]  /*5ee0*/  @P5 SYNCS.PHASECHK.TRANS64.TRYWAIT P0, [R3+URZ+0x60], R2 ;  /* 0x00006002030055a7 */ /* 0x000e6200080011ff */
[----:B------:R2:W4:Y:S01]  /*5ef0*/  SYNCS.PHASECHK.TRANS64.TRYWAIT P2, [R76+URZ+0xb0], R5 ;  /* 0x0000b0054c0075a7 */ /* 0x00052200080411ff */
[----:B-1----:R-:W-:Y:S01]  /*5f00*/  @P5 PLOP3.LUT P3, PT, P0, PT, PT, 0x8, 0x80 ;  /* 0x000000000080581c */ /* 0x002fe2000076e170 */
[----:B------:R-:W-:Y:S01]  /*5f10*/  @!UPT UIADD3 URZ, UPT, UPT, URZ, URZ, URZ ;  /* 0x000000fffffff290 */ /* 0x000fe2000fffe0ff */
[----:B--2-4-:R-:W-:Y:S11]  /*5f20*/  @!P5 BRA `(.L_x_105) ;  /* 0x000000000070d947 */ /* 0x014ff60003800000 */
[----:B------:R-:W-:Y:S01]  /*5f30*/  FSETP.NEU.AND P0, PT, R35, RZ, PT ;  /* 0x000000ff2300720b */ /* 0x000fe20003f0d000 */
[----:B------:R-:W-:Y:S01]  /*5f40*/  BSSY B0, `(.L_x_106) ;  /* 0x0000018000007945 */ /* 0x000fe20003800000 */
[----:B------:R-:W-:Y:S02]  /*5f50*/  ISETP.NE.AND P5, PT, R75, RZ, PT ;  /* 0x000000ff4b00720c */ /* 0x000fe40003fa5270 */
[----:B------:R-:W-:Y:S02]  /*5f60*/  CS2R R42, SRZ ;  /* 0x00000000002a7805 */ /* 0x000fe4000001ff00 */
[----:B------:R-:W-:Y:S02]  /*5f70*/  SEL R2, RZ, 0xffffffff, P0 ;  /* 0xffffffffff027807 */ /* 0x000fe40000000000 */
[----:B------:R-:W-:Y:S02]  /*5f80*/  CS2R R40, SRZ ;  /* 0x0000000000287805 */ /* 0x000fe4000001ff00 */
[----:B------:R-:W-:Y:S01]  /*5f90*/  ISETP.NE.U32.AND P0, PT, RZ, UR38, PT ;  /* 0x00000026ff007c0c */ /* 0x000fe2000bf05070 */
[----:B------:R-:W-:Y:S01]  /*5fa0*/  IMAD.MOV.U32 R51, RZ, RZ, RZ ;  /* 0x000000ffff337224 */ /* 0x000fe200078e00ff */
[----:B------:R-:W-:Y:S02]  /*5fb0*/  CS2R R48, SRZ ;  /* 0x0000000000307805 */ /* 0x000fe4000001ff00 */
[----:B------:R-:W-:Y:S04]  /*5fc0*/  ISETP.NE.AND.EX P0, PT, RZ, UR39, PT, P0 ;  /* 0x00000027ff007c0c */ /* 0x000fe8000bf05300 */
[----:B------:R-:W-:Y:S02]  /*5fd0*/  SEL R7, RZ, 0xffffffff, P0 ;  /* 0xffffffffff077807 */ /* 0x000fe40000000000 */
[----:B------:R-:W-:Y:S04]  /*5fe0*/  LOP3.LUT P0, RZ, R70, 0xff, RZ, 0xc0, !PT ;  /* 0x000000ff46ff7812 */ /* 0x000fe8000780c0ff */
[----:B------:R-:W-:Y:S02]  /*5ff0*/  @P1 SEL R2, R7, R2, !P0 ;  /* 0x0000000207021207 */ /* 0x000fe40004000000 */
[----:B------:R-:W-:Y:S02]  /*6000*/  PLOP3.LUT P0, PT, PT, PT, PT, 0x8, 0x80 ;  /* 0x000000000080781c */ /* 0x000fe40003f0e170 */
[----:B------:R-:W-:Y:S04]  /*6010*/  LOP3.LUT R2, R2, 0x1, RZ, 0xc0, !PT ;  /* 0x0000000102027812 */ /* 0x000fe800078ec0ff */
[----:B------:R-:W-:Y:S11]  /*6020*/  ISETP.NE.U32.AND P1, PT, R2, 0x1, PT ;  /* 0x000000010200780c */ /* 0x000ff60003f25070 */
[----:B------:R-:W-:Y:S02]  /*6030*/  @!UPT UIADD3 URZ, UPT, UPT, URZ, URZ, URZ ;  /* 0x000000fffffff290 */ /* 0x000fe4000fffe0ff */
[----:B------:R-:W-:Y:S01]  /*6040*/  @P1 VIADD R2, R89, 0x210 ;  /* 0x0000021059021836 */ /* 0x000fe20000000000 */
[----:B------:R-:W-:Y:S11]  /*6050*/  @P1 PLOP3.LUT P0, PT, P5, PT, PT, 0x80, 0x8 ;  /* 0x000000000008181c */ /* 0x000ff60002f0f070 */
[----:B------:R-:W-:Y:S02]  /*6060*/  @!UPT UIADD3 URZ, UPT, UPT, URZ, URZ, URZ ;  /* 0x000000fffffff290 */ /* 0x000fe4000fffe0ff */
[----:B------:R-:W-:Y:S01]  /*6070*/  @P0 VIADD R2, R64, 0xfffffff0 ;  /* 0xfffffff040020836 */ /* 0x000fe20000000000 */
[----:B------:R-:W-:Y:S06]  /*6080*/  @!P3 BRA `(.L_x_107) ;  /* 0x00000000000cb947 */ /* 0x000fec0003800000 */
[----:B------:R-:W-:Y:S04]  /*6090*/  SHF.L.U32 R0, R0, 0x1f, RZ ;  /* 0x0000001f00007819 */ /* 0x000fe800000006ff */
[----:B------:R-:W1:Y:S02]  /*60a0*/  SYNCS.PHASECHK.TRANS64.TRYWAIT P0, [R3+URZ+0x60], R0 ;  /* 0x00006000030075a7 */ /* 0x000e6400080011ff */
[----:B-1----:R-:W-:Y:S05]  /*60b0*/  @!P0 BRA `(.L_x_108) ;  /* 0x00000014004c8947 */ /* 0x002fea0003800000 */
.L_x_107:
[----:B------:R-:W-:Y:S05]  /*60c0*/  BSYNC B0 ;  /* 0x0000000000007941 */ /* 0x000fea0003800000 */
.L_x_106:
[----:B------:R2:W4:Y:S04]  /*60d0*/  @P1 LDS.128 R40, [R89+0x200] ;  /* 0x0002000059281984 */ /* 0x0005280000000c00 */
[----:B------:R2:W1:Y:S02]  /*60e0*/  @P1 LDS.128 R48, [R2] ;  /* 0x0000000002301984 */ /* 0x0004640000000c00 */
.L_x_105:
[----:B------:R-:W-:Y:S05]  /*60f0*/  BSYNC B1 ;  /* 0x0000000000017941 */ /* 0x000fea0003800000 */
.L_x_104:
[----:B-1----:R-:W-:Y:S04]  /*6100*/  SHF.R.U32.HI R3, RZ, 0x15, R16 ;  /* 0x00000015ff037819 */ /* 0x002fe80000011610 */
[----:B------:R-:W-:Y:S01]  /*6110*/  LOP3.LUT P0, RZ, R3, 0x3, R74, 0x48, !PT ;  /* 0x0000000303ff7812 */ /* 0x000fe2000780484a */
[----:B------:R-:W-:Y:S01]  /*6120*/  @!UPT UIADD3 URZ, UPT, UPT, URZ, URZ, URZ ;  /* 0x000000fffffff290 */ /* 0x000fe2000fffe0ff */
[----:B------:R-:W-:Y:S11]  /*6130*/  @P2 BRA `(.L_x_109) ;  /* 0x0000000000082947 */ /* 0x000ff60003800000 */
[----:B------:R-:W1:Y:S02]  /*6140*/  SYNCS.PHASECHK.TRANS64.TRYWAIT P1, [R76+URZ+0xb0], R5 ;  /* 0x0000b0054c0075a7 */ /* 0x000e6400080211ff */
[----:B-1----:R-:W-:Y:S05]  /*6150*/  @!P1 BRA `(.L_x_110) ;  /* 0x0000001400389947 */ /* 0x002fea0003800000 */
.L_x_109:
[----:B------:R-:W-:Y:S05]  /*6160*/  @!P0 BRA `(.L_x_111) ;  /* 0x0000000000408947 */ /* 0x000fea0003800000 */
[----:B------:R-:W1:Y:S01]  /*6170*/  LDCU.64 UR8, c[0x4][0x70] ;  /* 0x01000e00ff0877ac */ /* 0x000e620008000a00 */
[----:B------:R-:W-:Y:S01]  /*6180*/  MOV R3, 0x0 ;  /* 0x0000000000037802 */ /* 0x000fe20000000f00 */
[----:B------:R-:W-:Y:S02]  /*6190*/  HFMA2 R12, -RZ, RZ, 0, 5.9604644775390625e-08 ;  /* 0x00000001ff0c7431 */ /* 0x000fe400000001ff */
[----:B------:R-:W-:Y:S02]  /*61a0*/  IMAD.MOV.U32 R8, RZ, RZ, 0x192 ;  /* 0x00000192ff087424 */ /* 0x000fe400078e00ff */
[----:B------:R-:W-:Y:S01]  /*61b0*/  IMAD.MOV.U32 R13, RZ, RZ, RZ ;  /* 0x000000ffff0d7224 */ /* 0x000fe200078e00ff */
[----:B------:R-:W5:Y:S01]  /*61c0*/  LDCU.64 UR6, c[0x4][0x78] ;  /* 0x01000f00ff0677ac */ /* 0x000f620008000a00 */
[----:B--2---:R-:W2:Y:S01]  /*61d0*/  LDC.64 R2, c[0x4][R3] ;  /* 0x0100000003027b82 */ /* 0x004ea20000000a00 */
[----:B------:R-:W3:Y:S01]  /*61e0*/  LDCU.64 UR4, c[0x4][0x10] ;  /* 0x01000200ff0477ac */ /* 0x000ee20008000a00 */
[----:B-1----:R-:W-:Y:S01]  /*61f0*/  MOV R5, UR9 ;  /* 0x0000000900057c02 */ /* 0x002fe20008000f00 */
[----:B------:R-:W-:Y:S01]  /*6200*/  IMAD.U32 R4, RZ, RZ, UR8 ;  /* 0x00000008ff047e24 */ /* 0x000fe2000f8e00ff */
[----:B-----5:R-:W-:Y:S01]  /*6210*/  MOV R7, UR7 ;  /* 0x0000000700077c02 */ /* 0x020fe20008000f00 */
[----:B------:R-:W-:Y:S01]  /*6220*/  IMAD.U32 R6, RZ, RZ, UR6 ;  /* 0x00000006ff067e24 */ /* 0x000fe2000f8e00ff */
[----:B---3--:R-:W-:Y:S01]  /*6230*/  MOV R11, UR5 ;  /* 0x00000005000b7c02 */ /* 0x008fe20008000f00 */
[----:B------:R-:W-:Y:S02]  /*6240*/  IMAD.U32 R10, RZ, RZ, UR4 ;  /* 0x00000004ff0a7e24 */ /* 0x000fe4000f8e00ff */
[----:B------:R-:W-:Y:S07]  /*6250*/  LEPC R20, `(.L_x_111) ;  /* 0x000000001014794e */ /* 0x000fee0000000000 */
[----:B--2-4-:R-:W-:Y:S05]  /*6260*/  CALL.ABS.NOINC R2 ;  /* 0x0000000002007343 */ /* 0x014fea0003c00000 */
.L_x_111:
[----:B------:R-:W-:Y:S01]  /*6270*/  ISETP.NE.AND P0, PT, R87, RZ, PT ;  /* 0x000000ff5700720c */ /* 0x000fe20003f05270 */
[----:B------:R-:W-:Y:S05]  /*6280*/  WARPSYNC.ALL ;  /* 0x0000000000007948 */ /* 0x000fea0003800000 */
[----:B------:R-:W-:Y:S01]  /*6290*/  R2UR UR4, R16 ;  /* 0x00000000100472ca */ /* 0x000fe200000e0000 */
[----:B------:R-:W-:Y:S01]  /*62a0*/  BSSY.RECONVERGENT B0, `(.L_x_112) ;  /* 0x0000056000007945 */ /* 0x000fe20003800200 */
[C---:B----4-:R-:W-:Y:S02]  /*62b0*/  SHF.L.U32 R20, R40.reuse, 0x10, RZ ;  /* 0x0000001028147819 */ /* 0x050fe400000006ff */
[----:B------:R-:W-:Y:S02]  /*62c0*/  LOP3.LUT R34, R40, 0xffff0000, RZ, 0xc0, !PT ;  /* 0xffff000028227812 */ /* 0x000fe400078ec0ff */
[----:B------:R-:W-:Y:S02]  /*62d0*/  SHF.L.U32 R21, R41, 0x10, RZ ;  /* 0x0000001029157819 */ /* 0x000fe400000006ff */
[----:B------:R-:W-:Y:S02]  /*62e0*/  ISETP.NE.AND P6, PT, R75, RZ, PT ;  /* 0x000000ff4b00720c */ /* 0x000fe40003fc5270 */
[----:B------:R-:W-:Y:S02]  /*62f0*/  LOP3.LUT R36, R41, 0xffff0000, RZ, 0xc0, !PT ;  /* 0xffff000029247812 */ /* 0x000fe400078ec0ff */
[C---:B------:R-:W-:Y:S01]  /*6300*/  SHF.L.U32 R37, R42.reuse, 0x10, RZ ;  /* 0x000000102a257819 */ /* 0x040fe200000006ff */
[----:B------:R-:W3:Y:S01]  /*6310*/  LDTM.x16 R4, tmem[UR4] ;  /* 0x00000004000479ee */ /* 0x000ee20008240000 */
[----:B------:R-:W-:Y:S01]  /*6320*/  LOP3.LUT R38, R42, 0xffff0000, RZ, 0xc0, !PT ;  /* 0xffff00002a267812 */ /* 0x000fe200078ec0ff */
[----:B------:R-:W-:Y:S01]  /*6330*/  NOP ;  /* 0x0000000000007918 */ /* 0x000fe20000000000 */
[C---:B------:R-:W-:Y:S02]  /*6340*/  SHF.L.U32 R39, R43.reuse, 0x10, RZ ;  /* 0x000000102b277819 */ /* 0x040fe400000006ff */
[----:B------:R-:W-:Y:S02]  /*6350*/  LOP3.LUT R40, R43, 0xffff0000, RZ, 0xc0, !PT ;  /* 0xffff00002b287812 */ /* 0x000fe400078ec0ff */
[C---:B------:R-:W-:Y:S02]  /*6360*/  SHF.L.U32 R41, R48.reuse, 0x10, RZ ;  /* 0x0000001030297819 */ /* 0x040fe400000006ff */
[----:B------:R-:W-:Y:S02]  /*6370*/  LOP3.LUT R43, R48, 0xffff0000, RZ, 0xc0, !PT ;  /* 0xffff0000302b7812 */ /* 0x000fe400078ec0ff */
[C---:B------:R-:W-:Y:S02]  /*6380*/  SHF.L.U32 R42, R49.reuse, 0x10, RZ ;  /* 0x00000010312a7819 */ /* 0x040fe400000006ff */
[----:B------:R-:W-:Y:S02]  /*6390*/  LOP3.LUT R44, R49, 0xffff0000, RZ, 0xc0, !PT ;  /* 0xffff0000312c7812 */ /* 0x000fe400078ec0ff */
[----:B------:R-:W-:Y:S02]  /*63a0*/  IADD3 R79, PT, PT, R76, 0xd0, RZ ;  /* 0x000000d04c4f7810 */ /* 0x000fe40007ffe0ff */
[----:B------:R-:W-:Y:S02]  /*63b0*/  IADD3 R93, PT, PT, R89, 0x210, RZ ;  /* 0x00000210595d7810 */ /* 0x000fe40007ffe0ff */
[----:B------:R-:W-:Y:S02]  /*63c0*/  @P6 IADD3 R93, PT, PT, R64, -0x10, RZ ;  /* 0xfffffff0405d6810 */ /* 0x000fe40007ffe0ff */
[C---:B------:R-:W-:Y:S02]  /*63d0*/  SHF.L.U32 R45, R50.reuse, 0x10, RZ ;  /* 0x00000010322d7819 */ /* 0x040fe400000006ff */
[----:B------:R-:W-:Y:S01]  /*63e0*/  LOP3.LUT R46, R50, 0xffff0000, RZ, 0xc0, !PT ;  /* 0xffff0000322e7812 */ /* 0x000fe200078ec0ff */
[C---:B---3--:R-:W-:Y:S01]  /*63f0*/  FMUL R4, R32.reuse, R4 ;  /* 0x0000000420047220 */ /* 0x048fe20000400000 */
[C---:B------:R-:W-:Y:S01]  /*6400*/  FMUL R5, R32.reuse, R5 ;  /* 0x0000000520057220 */ /* 0x040fe20000400000 */
[C---:B------:R-:W-:Y:S01]  /*6410*/  FMUL R6, R32.reuse, R6 ;  /* 0x0000000620067220 */ /* 0x040fe20000400000 */
[C---:B------:R-:W-:Y:S01]  /*6420*/  FMUL R7, R32.reuse, R7 ;  /* 0x0000000720077220 */ /* 0x040fe20000400000 */
[C---:B------:R-:W-:Y:S01]  /*6430*/  FFMA R4, R35.reuse, R20, R4 ;  /* 0x0000001423047223 */ /* 0x040fe20000000004 */
        /* <DEDUP_REMOVED lines=10> */
[C---:B--2---:R-:W-:Y:S01]  /*64e0*/  FMUL R2, R32.reuse, R13 ;  /* 0x0000000d20027220 */ /* 0x044fe20000400000 */
[C---:B------:R-:W-:Y:S01]  /*64f0*/  FFMA R10, R35.reuse, R39, R10 ;  /* 0x00000027230a7223 */ /* 0x040fe2000000000a */
[C---:B------:R-:W-:Y:S01]  /*6500*/  FMUL R3, R32.reuse, R14 ;  /* 0x0000000e20037220 */ /* 0x040fe20000400000 */
[C---:B------:R-:W-:Y:S01]  /*6510*/  FFMA R11, R35.reuse, R40, R11 ;  /* 0x00000028230b7223 */ /* 0x040fe2000000000b */
[C---:B------:R-:W-:Y:S01]  /*6520*/  FMUL R15, R32.reuse, R15 ;  /* 0x0000000f200f7220 */ /* 0x040fe20000400000 */
[C---:B------:R-:W-:Y:S01]  /*6530*/  FFMA R0, R35.reuse, R41, R0 ;  /* 0x0000002923007223 */ /* 0x040fe20000000000 */
[C---:B------:R-:W-:Y:S01]  /*6540*/  FMUL R12, R32.reuse, R16 ;  /* 0x00000010200c7220 */ /* 0x040fe20000400000 */
[C---:B------:R-:W-:Y:S01]  /*6550*/  FMUL R13, R32.reuse, R17 ;  /* 0x00000011200d7220 */ /* 0x040fe20000400000 */
[----:B------:R-:W-:Y:S01]  /*6560*/  FFMA R2, R35, R43, R2 ;  /* 0x0000002b23027223 */ /* 0x000fe20000000002 */
[----:B------:R-:W-:Y:S01]  /*6570*/  SHF.L.U32 R47, R51, 0x10, RZ ;  /* 0x00000010332f7819 */ /* 0x000fe200000006ff */
[----:B------:R-:W-:Y:S01]  /*6580*/  FFMA R3, R35, R42, R3 ;  /* 0x0000002a23037223 */ /* 0x000fe20000000003 */
[----:B------:R-:W-:Y:S01]  /*6590*/  LOP3.LUT R48, R51, 0xffff0000, RZ, 0xc0, !PT ;  /* 0xffff000033307812 */ /* 0x000fe200078ec0ff */
[C---:B------:R-:W-:Y:S01]  /*65a0*/  FMUL R14, R32.reuse, R18 ;  /* 0x00000012200e7220 */ /* 0x040fe20000400000 */
[----:B------:R-:W-:Y:S01]  /*65b0*/  FFMA R15, R35, R44, R15 ;  /* 0x0000002c230f7223 */ /* 0x000fe2000000000f */
[----:B------:R-:W-:Y:S01]  /*65c0*/  FMUL R19, R32, R19 ;  /* 0x0000001320137220 */ /* 0x000fe20000400000 */
[----:B------:R-:W-:Y:S01]  /*65d0*/  F2FP.BF16.F32.PACK_AB R64, R5, R4 ;  /* 0x000000040540723e */ /* 0x000fe200000010ff */
[----:B------:R-:W-:Y:S01]  /*65e0*/  FFMA R12, R35, R45, R12 ;  /* 0x0000002d230c7223 */ /* 0x000fe2000000000c */
[----:B------:R-:W-:Y:S01]  /*65f0*/  F2FP.BF16.F32.PACK_AB R65, R7, R6 ;  /* 0x000000060741723e */ /* 0x000fe200000010ff */
[----:B------:R-:W-:Y:S01]  /*6600*/  FFMA R13, R35, R46, R13 ;  /* 0x0000002e230d7223 */ /* 0x000fe2000000000d */
[----:B------:R-:W-:Y:S01]  /*6610*/  F2FP.BF16.F32.PACK_AB R66, R9, R8 ;  /* 0x000000080942723e */ /* 0x000fe200000010ff */
[----:B------:R-:W-:Y:S01]  /*6620*/  FFMA R14, R35, R47, R14 ;  /* 0x0000002f230e7223 */ /* 0x000fe2000000000e */
[----:B------:R-:W-:Y:S01]  /*6630*/  F2FP.BF16.F32.PACK_AB R67, R11, R10 ;  /* 0x0000000a0b43723e */ /* 0x000fe200000010ff */
[----:B------:R-:W-:Y:S01]  /*6640*/  FFMA R19, R35, R48, R19 ;  /* 0x0000003023137223 */ /* 0x000fe20000000013 */
[----:B------:R-:W-:Y:S02]  /*6650*/  LOP3.LUT R17, R79, 0xfefffff8, RZ, 0xc0, !PT ;  /* 0xfefffff84f117812 */ /* 0x000fe400078ec0ff */
[----:B------:R-:W-:Y:S02]  /*6660*/  F2FP.BF16.F32.PACK_AB R76, R2, R0 ;  /* 0x00000000024c723e */ /* 0x000fe400000010ff */
[----:B------:R1:W-:Y:S01]  /*6670*/  SYNCS.ARRIVE.TRANS64.RED.A1T0 RZ, [R17+URZ], RZ ;  /* 0x000000ff11ff79a7 */ /* 0x0003e200081004ff */
[----:B------:R1:W-:Y:S01]  /*6680*/  STS.128 [R89+0x200], R64 ;  /* 0x0002004059007388 */ /* 0x0003e20000000c00 */
[----:B------:R-:W-:Y:S02]  /*6690*/  F2FP.BF16.F32.PACK_AB R77, R15, R3 ;  /* 0x000000030f4d723e */ /* 0x000fe400000010ff */
[----:B------:R-:W-:Y:S02]  /*66a0*/  F2FP.BF16.F32.PACK_AB R78, R13, R12 ;  /* 0x0000000c0d4e723e */ /* 0x000fe400000010ff */
[----:B------:R-:W-:Y:S05]  /*66b0*/  F2FP.BF16.F32.PACK_AB R79, R19, R14 ;  /* 0x0000000e134f723e */ /* 0x000fea00000010ff */
[----:B------:R1:W-:Y:S01]  /*66c0*/  STS.128 [R93], R76 ;  /* 0x0000004c5d007388 */ /* 0x0003e20000000c00 */
[----:B------:R-:W-:Y:S01]  /*66d0*/  @!PT LDS RZ, [RZ] ;  /* 0x00000000fffff984 */ /* 0x000fe20000000800 */
[----:B------:R-:W-:Y:S01]  /*66e0*/  @!PT LDS RZ, [RZ] ;  /* 0x00000000fffff984 */ /* 0x000fe20000000800 */
[----:B------:R-:W-:Y:S01]  /*66f0*/  @!PT LDS RZ, [RZ] ;  /* 0x00000000fffff984 */ /* 0x000fe20000000800 */
[----:B------:R-:W-:Y:S01]  /*6700*/  @!PT LDS RZ, [RZ] ;  /* 0x00000000fffff984 */ /* 0x000fe20000000800 */
[----:B------:R2:W-:Y:S07]  /*6710*/  MEMBAR.ALL.CTA ;  /* 0x0000000000007992 */ /* 0x0005ee0000008000 */
[----:B--2---:R-:W2:Y:S02]  /*6720*/  FENCE.VIEW.ASYNC.S ;  /* 0x00000000000073c6 */ /* 0x004ea40000000000 */
[----:B--2---:R-:W-:Y:S06]  /*6730*/  BAR.SYNC.DEFER_BLOCKING 0x1, 0x80 ;  /* 0x0042000000007b1d */ /* 0x004fec0000010000 */
[----:B------:R-:W-:Y:S05]  /*6740*/  @P0 BRA `(.L_x_113) ;  /* 0x00000000002c0947 */ /* 0x000fea0003800000 */
[----:B------:R-:W-:Y:S01]  /*6750*/  R2UR UR12, R69 ;  /* 0x00000000450c72ca */ /* 0x000fe200000e0000 */
[----:B------:R-:W-:Y:S01]  /*6760*/  UIADD3 UR10, UP0, UPT, UR46, 0x680, URZ ;  /* 0x000006802e0a7890 */ /* 0x000fe2000ff1e0ff */
[----:B------:R-:W-:Y:S01]  /*6770*/  R2UR UR9, R63 ;  /* 0x000000003f0972ca */ /* 0x000fe200000e0000 */
[----:B------:R-:W-:Y:S01]  /*6780*/  UMOV UR7, UR36 ;  /* 0x0000002400077c82 */ /* 0x000fe20008000000 */
[----:B------:R-:W-:Y:S01]  /*6790*/  R2UR UR8, R91 ;  /* 0x000000005b0872ca */ /* 0x000fe200000e0000 */
[----:B------:R-:W-:Y:S08]  /*67a0*/  UIADD3.X UR11, UPT, UPT, URZ, UR47, URZ, UP0, !UPT ;  /* 0x0000002fff0b7290 */ /* 0x000ff000087fe4ff */
[----:B------:R-:W-:Y:S02]  /*67b0*/  USHF.L.U32 UR5, UR12, 0x4, URZ ;  /* 0x000000040c057899 */ /* 0x000fe400080006ff */
[----:B------:R-:W-:Y:S02]  /*67c0*/  USHF.L.U32 UR6, UR9, 0x7, URZ ;  /* 0x0000000709067899 */ /* 0x000fe400080006ff */
[----:B------:R-:W-:Y:S09]  /*67d0*/  UIADD3 UR4, UPT, UPT, UR42, 0x200, UR8 ;  /* 0x000002002a047890 */ /* 0x000ff2000fffe008 */
[----:B------:R2:W-:Y:S02]  /*67e0*/  UTMASTG.3D [UR4], [UR10] ;  /* 0x000000040a0073b5 */ /* 0x0005e40008010000 */
[----:B--2---:R0:W-:Y:S02]  /*67f0*/  UTMACMDFLUSH ;  /* 0x00000000000079b7 */ /* 0x0041e40000000000 */
.L_x_113:
[----:B------:R-:W-:Y:S05]  /*6800*/  BSYNC.RECONVERGENT B0 ;  /* 0x0000000000007941 */ /* 0x000fea0003800200 */
.L_x_112:
[----:B------:R-:W-:Y:S04]  /*6810*/  BSSY.RECONVERGENT B0, `(.L_x_114) ;  /* 0x0000003000007945 */ /* 0x000fe80003800200 */
[----:B------:R-:W-:Y:S05]  /*6820*/  @P0 BRA `(.L_x_115) ;  /* 0x0000000000040947 */ /* 0x000fea0003800000 */
[----:B------:R-:W-:Y:S04]  /*6830*/  DEPBAR.LE SB0, 0x0 ;  /* 0x000080000000791a */ /* 0x000fe80000000000 */
.L_x_115:
[----:B------:R-:W-:Y:S05]  /*6840*/  BSYNC.RECONVERGENT B0 ;  /* 0x0000000000007941 */ /* 0x000fea0003800200 */
.L_x_114:
[----:B------:R-:W-:Y:S01]  /*6850*/  BAR.SYNC.DEFER_BLOCKING 0x1, 0x80 ;  /* 0x0042000000007b1d */ /* 0x000fe20000010000 */
[----:B------:R-:W-:Y:S01]  /*6860*/  UIADD3 UR43, UPT, UPT, UR43, 0x1, URZ ;  /* 0x000000012b2b7890 */ /* 0x000fe2000fffe0ff */
[----:B------:R-:W-:Y:S02]  /*6870*/  IADD3 R0, PT, PT, R30, 0x1, RZ ;  /* 0x000000011e007810 */ /* 0x000fe40007ffe0ff */
[----:B------:R-:W-:Y:S01]  /*6880*/  IADD3 R82, PT, PT, R82, 0x1, RZ ;  /* 0x0000000152527810 */ /* 0x000fe20007ffe0ff */
[----:B------:R-:W-:Y:S09]  /*6890*/  UISETP.NE.AND UP0, UPT, UR43, URZ, UPT ;  /* 0x000000ff2b00728c */ /* 0x000ff2000bf05270 */
[----:B------:R-:W-:Y:S05]  /*68a0*/  BRA.U !UP0, `(.L_x_116) ;  /* 0x0000000108287547 */ /* 0x000fea000b800000 */
[----:B------:R-:W-:Y:S01]  /*68b0*/  ISETP.NE.AND P0, PT, R92, RZ, PT ;  /* 0x000000ff5c00720c */ /* 0x000fe20003f05270 */
[----:B------:R-:W-:Y:S11]  /*68c0*/  IMAD.U32 R2, RZ, RZ, UR37 ;  /* 0x00000025ff027e24 */ /* 0x000ff6000f8e00ff */
[----:B------:R-:W-:Y:S01]  /*68d0*/  @!UPT UIADD3 URZ, UPT, UPT, URZ, URZ, URZ ;  /* 0x000000fffffff290 */ /* 0x000fe2000fffe0ff */
[C---:B------:R-:W-:Y:S01]  /*68e0*/  @P0 LEA R3, R81.reuse, UR42, 0x3 ;  /* 0x0000002a51030c11 */ /* 0x040fe2000f8e18ff */
[----:B------:R-:W-:Y:S04]  /*68f0*/  VIADD R81, R81, 0x1 ;  /* 0x0000000151517836 */ /* 0x000fe80000000000 */
[----:B------:R-:W-:Y:S05]  /*6900*/  @P0 VIADD R3, R3, 0x70 ;  /* 0x0000007003030836 */ /* 0x000fea0000000000 */
[----:B------:R-:W-:Y:S04]  /*6910*/  @P0 PRMT R2, R2, 0x654, R3 ;  /* 0x0000065402020816 */ /* 0x000fe80000000003 */
[----:B------:R2:W-:Y:S01]  /*6920*/  @P0 SYNCS.ARRIVE.TRANS64.RED.A1T0 RZ, [R2+URZ], RZ ;  /* 0x000000ff02ff09a7 */ /* 0x0005e200081004ff */
[C---:B------:R-:W-:Y:S04]  /*6930*/  ISETP.NE.AND P0, PT, R81.reuse, 0x2, PT ;  /* 0x000000025100780c */ /* 0x040fe80003f05270 */
[----:B------:R-:W-:Y:S09]  /*6940*/  SEL R81, R81, RZ, P0 ;  /* 0x000000ff51517207 */ /* 0x000ff20000000000 */
.L_x_116:
[----:B------:R-:W-:Y:S01]  /*6950*/  ISETP.NE.AND P3, PT, R88, RZ, PT ;  /* 0x000000ff5800720c */ /* 0x000fe20003f65270 */
[----:B------:R-:W-:Y:S01]  /*6960*/  IMAD.IADD R69, R29, 0x1, R62 ;  /* 0x000000011d457824 */ /* 0x000fe200078e023e */
[----:B------:R-:W-:Y:S01]  /*6970*/  ISETP.NE.AND P0, PT, R90, 0x2, PT ;  /* 0x000000025a00780c */ /* 0x000fe20003f05270 */
[----:B------:R-:W-:Y:S01]  /*6980*/  IMAD.IADD R63, R31, 0x1, R68 ;  /* 0x000000011f3f7824 */ /* 0x000fe200078e0244 */
[----:B------:R-:W-:Y:S02]  /*6990*/  ISETP.NE.AND P1, PT, R0, 0x4, PT ;  /* 0x000000040000780c */ /* 0x000fe40003f25270 */
[----:B------:R-:W-:Y:S02]  /*69a0*/  ISETP.NE.AND P2, PT, R82, 0x2, PT ;  /* 0x000000025200780c */ /* 0x000fe40003f45270 */
[----:B------:R-:W-:Y:S02]  /*69b0*/  SEL R4, RZ, 0x1, P0 ;  /* 0x00000001ff047807 */ /* 0x000fe40000000000 */
[----:B------:R-:W-:Y:S02]  /*69c0*/  SEL R3, RZ, 0x1, P1 ;  /* 0x00000001ff037807 */ /* 0x000fe40000800000 */
[----:B--2---:R-:W-:Y:S02]  /*69d0*/  SEL R2, RZ, 0x1, P2 ;  /* 0x00000001ff027807 */ /* 0x004fe40001000000 */
[----:B------:R-:W-:Y:S02]  /*69e0*/  @P3 R2UR UR36, R80 ;  /* 0x00000000502432ca */ /* 0x000fe400000e0000 */
[----:B------:R-:W-:Y:S02]  /*69f0*/  LOP3.LUT R83, R83, R4, RZ, 0x3c, !PT ;  /* 0x0000000453537212 */ /* 0x000fe400078e3cff */
[----:B------:R-:W-:Y:S02]  /*6a00*/  LOP3.LUT R84, R84, R3, RZ, 0x3c, !PT ;  /* 0x0000000354547212 */ /* 0x000fe400078e3cff */
[----:B------:R-:W-:Y:S02]  /*6a10*/  LOP3.LUT R85, R85, R2, RZ, 0x3c, !PT ;  /* 0x0000000255557212 */ /* 0x000fe400078e3cff */
[----:B------:R-:W-:Y:S02]  /*6a20*/  SEL R90, R90, RZ, P0 ;  /* 0x000000ff5a5a7207 */ /* 0x000fe40000000000 */
[----:B------:R-:W-:Y:S02]  /*6a30*/  SEL R30, R0, RZ, P1 ;  /* 0x000000ff001e7207 */ /* 0x000fe40000800000 */
[----:B------:R-:W-:Y:S01]  /*6a40*/  SEL R82, R82, RZ, P2 ;  /* 0x000000ff52527207 */ /* 0x000fe20001000000 */
[----:B------:R-:W-:Y:S06]  /*6a50*/  @P3 BRA `(.L_x_117) ;  /* 0xffffffe800783947 */ /* 0x000fec000383ffff */
[----:B------:R-:W-:-:S09]  /*6a60*/  UISETP.NE.AND UP0, UPT, UR45, URZ, UPT ;  /* 0x000000ff2d00728c */ /* 0x000fd2000bf05270 */
[----:B------:R-:W-:Y:S05]  /*6a70*/  BRA.U !UP0, `(.L_x_118) ;  /* 0x0000000108487547 */ /* 0x000fea000b800000 */
[----:B------:R-:W2:Y:S02]  /*6a80*/  LDCU.64 UR4, c[0x0][0x890] ;  /* 0x00011200ff0477ac */ /* 0x000ea40008000a00 */
[----:B--2---:R-:W-:-:S04]  /*6a90*/  UISETP.NE.U32.AND UP0, UPT, UR4, URZ, UPT ;  /* 0x000000ff0400728c */ /* 0x004fc8000bf05070 */
[----:B------:R-:W-:-:S09]  /*6aa0*/  UISETP.NE.AND.EX UP0, UPT, UR5, URZ, UPT, UP0 ;  /* 0x000000ff0500728c */ /* 0x000fd2000bf05300 */
[----:B------:R-:W-:Y:S05]  /*6ab0*/  BRA.U UP0, `(.L_x_119) ;  /* 0x00000001000c7547 */ /* 0x000fea000b800000 */
[----:B------:R-:W-:-:S13]  /*6ac0*/  FSETP.NEU.AND P0, PT, R35, RZ, PT ;  /* 0x000000ff2300720b */ /* 0x000fda0003f0d000 */
[----:B------:R-:W-:Y:S05]  /*6ad0*/  @!P0 EXIT ;  /* 0x000000000000894d */ /* 0x000fea0003800000 */
[----:B------:R-:W-:Y:S05]  /*6ae0*/  BRA `(.L_x_118) ;  /* 0x00000000002c7947 */ /* 0x000fea0003800000 */
.L_x_119:
[----:B------:R-:W-:Y:S01]  /*6af0*/  LOP3.LUT P0, RZ, R70, 0xff, RZ, 0xc0, !PT ;  /* 0x000000ff46ff7812 */ /* 0x000fe2000780c0ff */
[----:B------:R-:W-:-:S12]  /*6b00*/  BSSY.RECONVERGENT B0, `(.L_x_118) ;  /* 0x0000009000007945 */ /* 0x000fd80003800200 */
[----:B------:R-:W-:Y:S05]  /*6b10*/  @P0 BRA `(.L_x_120) ;  /* 0x0000000000140947 */ /* 0x000fea0003800000 */
[----:B------:R-:W2:Y:S02]  /*6b20*/  LDCU.64 UR4, c[0x0][0x888] ;  /* 0x00011100ff0477ac */ /* 0x000ea40008000a00 */
[----:B--2---:R-:W-:-:S04]  /*6b30*/  ISETP.NE.U32.AND P0, PT, RZ, UR4, PT ;  /* 0x00000004ff007c0c */ /* 0x004fc8000bf05070 */
[----:B------:R-:W-:-:S13]  /*6b40*/  ISETP.NE.AND.EX P0, PT, RZ, UR5, PT, P0 ;  /* 0x00000005ff007c0c */ /* 0x000fda000bf05300 */
[----:B------:R-:W-:Y:S05]  /*6b50*/  @!P0 EXIT ;  /* 0x000000000000894d */ /* 0x000fea0003800000 */
[----:B------:R-:W-:Y:S05]  /*6b60*/  BRA `(.L_x_121) ;  /* 0x0000000000087947 */ /* 0x000fea0003800000 */
.L_x_120:
[----:B------:R-:W-:-:S13]  /*6b70*/  FSETP.NEU.AND P0, PT, R35, RZ, PT ;  /* 0x000000ff2300720b */ /* 0x000fda0003f0d000 */
[----:B------:R-:W-:Y:S05]  /*6b80*/  @!P0 EXIT ;  /* 0x000000000000894d */ /* 0x000fea0003800000 */
.L_x_121:
[----:B------:R-:W-:Y:S05]  /*6b90*/  BSYNC.RECONVERGENT B0 ;  /* 0x0000000000007941 */ /* 0x000fea0003800200 */
.L_x_118:
[----:B------:R-:W-:-:S04]  /*6ba0*/  DEPBAR.LE SB0, 0x0 ;  /* 0x000080000000791a */ /* 0x000fc80000000000 */
[----:B------:R-:W-:Y:S05]  /*6bb0*/  EXIT ;  /* 0x000000000000794d */ /* 0x000fea0003800000 */
.L_x_24:
[----:B--2---:R2:W4:Y:S02]  /*6bc0*/  SYNCS.PHASECHK.TRANS64.TRYWAIT P0, [R3+URZ+0x100], R2 ;  /* 0x00010002030075a7 */ /* 0x00452400080011ff */
[----:B----4-:R-:W-:Y:S05]  /*6bd0*/  @!P0 NANOSLEEP.SYNCS 0x989680 ;  /* 0x009896800000895d */ /* 0x010fea0003900000 */
[----:B------:R-:W4:Y:S02]  /*6be0*/  @!P0 SYNCS.PHASECHK.TRANS64 P0, [R3+URZ+0x100], R2 ;  /* 0x00010002030085a7 */ /* 0x000f2400080010ff */
[----:B----4-:R-:W-:Y:S05]  /*6bf0*/  @!P0 BRA `(.L_x_24) ;  /* 0xfffffffc00f08947 */ /* 0x010fea000383ffff */
[----:B------:R-:W-:Y:S05]  /*6c00*/  BRA `(.L_x_122) ;  /* 0xffffffac00047947 */ /* 0x000fea000383ffff */
.L_x_27:
[----:B-1----:R-:W-:-:S07]  /*6c10*/  MOV R2, UR33 ;  /* 0x0000002100027c02 */ /* 0x002fce0008000f00 */
.L_x_123:
[----:B-1----:R1:W2:Y:S02]  /*6c20*/  SYNCS.PHASECHK.TRANS64.TRYWAIT P0, [R2+URZ+0x30], R5 ;  /* 0x00003005020075a7 */ /* 0x0022a400080011ff */
[----:B--2---:R-:W-:Y:S05]  /*6c30*/  @!P0 NANOSLEEP.SYNCS 0x989680 ;  /* 0x009896800000895d */ /* 0x004fea0003900000 */
[----:B------:R-:W2:Y:S02]  /*6c40*/  @!P0 SYNCS.PHASECHK.TRANS64 P0, [R2+URZ+0x30], R5 ;  /* 0x00003005020085a7 */ /* 0x000ea400080010ff */
[----:B--2---:R-:W-:Y:S05]  /*6c50*/  @!P0 BRA `(.L_x_123) ;  /* 0xfffffffc00f08947 */ /* 0x004fea000383ffff */
[----:B------:R-:W-:Y:S05]  /*6c60*/  BRA `(.L_x_26) ;  /* 0xffffffac006c7947 */ /* 0x000fea000383ffff */
.L_x_34:
[----:B-1----:R-:W-:-:S07]  /*6c70*/  MOV R2, UR33 ;  /* 0x0000002100027c02 */ /* 0x002fce0008000f00 */
.L_x_124:
[----:B-1----:R1:W2:Y:S02]  /*6c80*/  SYNCS.PHASECHK.TRANS64.TRYWAIT P0, [R2+URZ+0x30], R5 ;  /* 0x00003005020075a7 */ /* 0x0022a400080011ff */
[----:B--2---:R-:W-:Y:S05]  /*6c90*/  @!P0 NANOSLEEP.SYNCS 0x989680 ;  /* 0x009896800000895d */ /* 0x004fea0003900000 */
[----:B------:R-:W2:Y:S02]  /*6ca0*/  @!P0 SYNCS.PHASECHK.TRANS64 P0, [R2+URZ+0x30], R5 ;  /* 0x00003005020085a7 */ /* 0x000ea400080010ff */
[----:B--2---:R-:W-:Y:S05]  /*6cb0*/  @!P0 BRA `(.L_x_124) ;  /* 0xfffffffc00f08947 */ /* 0x004fea000383ffff */
[----:B------:R-:W-:Y:S05]  /*6cc0*/  BRA `(.L_x_33) ;  /* 0xffffffb000587947 */ /* 0x000fea000383ffff */
.L_x_39:
[----:B-1----:R1:W2:Y:S02]  /*6cd0*/  SYNCS.PHASECHK.TRANS64.TRYWAIT P0, [R2+URZ+0x90], R3 ;  /* 0x00009003020075a7 */ /* 0x0022a400080011ff */
[----:B--2---:R-:W-:Y:S05]  /*6ce0*/  @!P0 NANOSLEEP.SYNCS 0x989680 ;  /* 0x009896800000895d */ /* 0x004fea0003900000 */
[----:B------:R-:W2:Y:S02]  /*6cf0*/  @!P0 SYNCS.PHASECHK.TRANS64 P0, [R2+URZ+0x90], R3 ;  /* 0x00009003020085a7 */ /* 0x000ea400080010ff */
[----:B--2---:R-:W-:Y:S05]  /*6d00*/  @!P0 BRA `(.L_x_39) ;  /* 0xfffffffc00f08947 */ /* 0x004fea000383ffff */
[----:B------:R-:W-:Y:S05]  /*6d10*/  BRA `(.L_x_125) ;  /* 0xffffffb400247947 */ /* 0x000fea000383ffff */
.L_x_43:
[----:B---3--:R-:W-:-:S07]  /*6d20*/  MOV R0, UR5 ;  /* 0x0000000500007c02 */ /* 0x008fce0008000f00 */
.L_x_126:
[----:B-1----:R1:W2:Y:S02]  /*6d30*/  SYNCS.PHASECHK.TRANS64.TRYWAIT P0, [R0+URZ], R3 ;  /* 0x00000003000075a7 */ /* 0x0022a400080011ff */
[----:B--2---:R-:W-:Y:S05]  /*6d40*/  @!P0 NANOSLEEP.SYNCS 0x989680 ;  /* 0x009896800000895d */ /* 0x004fea0003900000 */
[----:B------:R-:W2:Y:S02]  /*6d50*/  @!P0 SYNCS.PHASECHK.TRANS64 P0, [R0+URZ], R3 ;  /* 0x00000003000085a7 */ /* 0x000ea400080010ff */
[----:B--2---:R-:W-:Y:S05]  /*6d60*/  @!P0 BRA `(.L_x_126) ;  /* 0xfffffffc00f08947 */ /* 0x004fea000383ffff */
[----:B------:R-:W-:Y:S05]  /*6d70*/  BRA `(.L_x_127) ;  /* 0xffffffb800947947 */ /* 0x000fea000383ffff */
.L_x_44:
[----:B---3--:R-:W-:-:S07]  /*6d80*/  MOV R0, UR5 ;  /* 0x0000000500007c02 */ /* 0x008fce0008000f00 */
.L_x_128:
[----:B-1----:R1:W2:Y:S02]  /*6d90*/  SYNCS.PHASECHK.TRANS64.TRYWAIT P0, [R0+URZ], R3 ;  /* 0x00000003000075a7 */ /* 0x0022a400080011ff */
[----:B--2---:R-:W-:Y:S05]  /*6da0*/  @!P0 NANOSLEEP.SYNCS 0x989680 ;  /* 0x009896800000895d */ /* 0x004fea0003900000 */
[----:B------:R-:W2:Y:S02]  /*6db0*/  @!P0 SYNCS.PHASECHK.TRANS64 P0, [R0+URZ], R3 ;  /* 0x00000003000085a7 */ /* 0x000ea400080010ff */
[----:B--2---:R-:W-:Y:S05]  /*6dc0*/  @!P0 BRA `(.L_x_128) ;  /* 0xfffffffc00f08947 */ /* 0x004fea000383ffff */
[----:B------:R-:W-:Y:S05]  /*6dd0*/  BRA `(.L_x_129) ;  /* 0xffffffb800a07947 */ /* 0x000fea000383ffff */
.L_x_45:
[----:B---3--:R-:W-:-:S07]  /*6de0*/  MOV R0, UR5 ;  /* 0x0000000500007c02 */ /* 0x008fce0008000f00 */
.L_x_130:
[----:B-1----:R1:W2:Y:S02]  /*6df0*/  SYNCS.PHASECHK.TRANS64.TRYWAIT P0, [R0+URZ], R3 ;  /* 0x00000003000075a7 */ /* 0x0022a400080011ff */
[----:B--2---:R-:W-:Y:S05]  /*6e00*/  @!P0 NANOSLEEP.SYNCS 0x989680 ;  /* 0x009896800000895d */ /* 0x004fea0003900000 */
[----:B------:R-:W2:Y:S02]  /*6e10*/  @!P0 SYNCS.PHASECHK.TRANS64 P0, [R0+URZ], R3 ;  /* 0x00000003000085a7 */ /* 0x000ea400080010ff */
[----:B--2---:R-:W-:Y:S05]  /*6e20*/  @!P0 BRA `(.L_x_130) ;  /* 0xfffffffc00f08947 */ /* 0x004fea000383ffff */
[----:B------:R-:W-:Y:S05]  /*6e30*/  BRA `(.L_x_131) ;  /* 0xffffffb800ac7947 */ /* 0x000fea000383ffff */
.L_x_46:
[----:B---3--:R-:W-:-:S07]  /*6e40*/  MOV R0, UR5 ;  /* 0x0000000500007c02 */ /* 0x008fce0008000f00 */
.L_x_132:
[----:B-1----:R1:W2:Y:S02]  /*6e50*/  SYNCS.PHASECHK.TRANS64.TRYWAIT P0, [R0+URZ], R3 ;  /* 0x00000003000075a7 */ /* 0x0022a400080011ff */
[----:B--2---:R-:W-:Y:S05]  /*6e60*/  @!P0 NANOSLEEP.SYNCS 0x989680 ;  /* 0x009896800000895d */ /* 0x004fea0003900000 */
[----:B------:R-:W2:Y:S02]  /*6e70*/  @!P0 SYNCS.PHASECHK.TRANS64 P0, [R0+URZ], R3 ;  /* 0x00000003000085a7 */ /* 0x000ea400080010ff */
[----:B--2---:R-:W-:Y:S05]  /*6e80*/  @!P0 BRA `(.L_x_132) ;  /* 0xfffffffc00f08947 */ /* 0x004fea000383ffff */
[----:B------:R-:W-:Y:S05]  /*6e90*/  BRA `(.L_x_133) ;  /* 0xffffffb800b87947 */ /* 0x000fea000383ffff */
.L_x_47:
[----:B---3--:R-:W-:-:S07]  /*6ea0*/  MOV R0, UR5 ;  /* 0x0000000500007c02 */ /* 0x008fce0008000f00 */
.L_x_134:
[----:B-1----:R1:W2:Y:S02]  /*6eb0*/  SYNCS.PHASECHK.TRANS64.TRYWAIT P0, [R0+URZ], R3 ;  /* 0x00000003000075a7 */ /* 0x0022a400080011ff */
[----:B--2---:R-:W-:Y:S05]  /*6ec0*/  @!P0 NANOSLEEP.SYNCS 0x989680 ;  /* 0x009896800000895d */ /* 0x004fea0003900000 */
[----:B------:R-:W2:Y:S02]  /*6ed0*/  @!P0 SYNCS.PHASECHK.TRANS64 P0, [R0+URZ], R3 ;  /* 0x00000003000085a7 */ /* 0x000ea400080010ff */
[----:B--2---:R-:W-:Y:S05]  /*6ee0*/  @!P0 BRA `(.L_x_134) ;  /* 0xfffffffc00f08947 */ /* 0x004fea000383ffff */
[----:B------:R-:W-:Y:S05]  /*6ef0*/  BRA `(.L_x_135) ;  /* 0xffffffb800c47947 */ /* 0x000fea000383ffff */
.L_x_50:
[----:B-1----:R1:W2:Y:S02]  /*6f00*/  SYNCS.PHASECHK.TRANS64.TRYWAIT P0, [R0+URZ+0xf0], R5 ;  /* 0x0000f005000075a7 */ /* 0x0022a400080011ff */
[----:B--2---:R-:W-:Y:S05]  /*6f10*/  @!P0 NANOSLEEP.SYNCS 0x989680 ;  /* 0x009896800000895d */ /* 0x004fea0003900000 */
[----:B------:R-:W2:Y:S02]  /*6f20*/  @!P0 SYNCS.PHASECHK.TRANS64 P0, [R0+URZ+0xf0], R5 ;  /* 0x0000f005000085a7 */ /* 0x000ea400080010ff */
[----:B--2---:R-:W-:Y:S05]  /*6f30*/  @!P0 BRA `(.L_x_50) ;  /* 0xfffffffc00f08947 */ /* 0x004fea000383ffff */
[----:B------:R-:W-:Y:S05]  /*6f40*/  BRA `(.L_x_136) ;  /* 0xffffffbc00247947 */ /* 0x000fea000383ffff */
.L_x_51:
[----:B------:R-:W-:-:S07]  /*6f50*/  MOV R0, UR5 ;  /* 0x0000000500007c02 */ /* 0x000fce0008000f00 */
.L_x_137:
[----:B-1----:R1:W2:Y:S02]  /*6f60*/  SYNCS.PHASECHK.TRANS64.TRYWAIT P0, [R0+URZ+0xa0], R7 ;  /* 0x0000a007000075a7 */ /* 0x0022a400080011ff */
[----:B--2---:R-:W-:Y:S05]  /*6f70*/  @!P0 NANOSLEEP.SYNCS 0x989680 ;  /* 0x009896800000895d */ /* 0x004fea0003900000 */
[----:B------:R-:W2:Y:S02]  /*6f80*/  @!P0 SYNCS.PHASECHK.TRANS64 P0, [R0+URZ+0xa0], R7 ;  /* 0x0000a007000085a7 */ /* 0x000ea400080010ff */
[----:B--2---:R-:W-:Y:S05]  /*6f90*/  @!P0 BRA `(.L_x_137) ;  /* 0xfffffffc00f08947 */ /* 0x004fea000383ffff */
[----:B------:R-:W-:Y:S05]  /*6fa0*/  BRA `(.L_x_138) ;  /* 0xffffffbc00347947 */ /* 0x000fea000383ffff */
.L_x_52:
[----:B-1----:R1:W2:Y:S02]  /*6fb0*/  SYNCS.PHASECHK.TRANS64.TRYWAIT P1, [R0+URZ+0x90], R5 ;  /* 0x00009005000075a7 */ /* 0x0022a400080211ff */
[----:B--2---:R-:W-:Y:S05]  /*6fc0*/  @!P1 NANOSLEEP.SYNCS 0x989680 ;  /* 0x009896800000995d */ /* 0x004fea0003900000 */
[----:B------:R-:W2:Y:S02]  /*6fd0*/  @!P1 SYNCS.PHASECHK.TRANS64 P1, [R0+URZ+0x90], R5 ;  /* 0x00009005000095a7 */ /* 0x000ea400080210ff */
[----:B--2---:R-:W-:Y:S05]  /*6fe0*/  @!P1 BRA `(.L_x_52) ;  /* 0xfffffffc00f09947 */ /* 0x004fea000383ffff */
[----:B------:R-:W-:Y:S05]  /*6ff0*/  BRA `(.L_x_139) ;  /* 0xffffffbc00647947 */ /* 0x000fea000383ffff */
.L_x_55:
[----:B------:R-:W-:-:S07]  /*7000*/  MOV R0, UR5 ;  /* 0x0000000500007c02 */ /* 0x000fce0008000f00 */
.L_x_140:
[----:B-1----:R1:W2:Y:S02]  /*7010*/  SYNCS.PHASECHK.TRANS64.TRYWAIT P0, [R0+URZ+0xa0], R3 ;  /* 0x0000a003000075a7 */ /* 0x0022a400080011ff */
[----:B--2---:R-:W-:Y:S05]  /*7020*/  @!P0 NANOSLEEP.SYNCS 0x989680 ;  /* 0x009896800000895d */ /* 0x004fea0003900000 */
[----:B------:R-:W2:Y:S02]  /*7030*/  @!P0 SYNCS.PHASECHK.TRANS64 P0, [R0+URZ+0xa0], R3 ;  /* 0x0000a003000085a7 */ /* 0x000ea400080010ff */
[----:B--2---:R-:W-:Y:S05]  /*7040*/  @!P0 BRA `(.L_x_140) ;  /* 0xfffffffc00f08947 */ /* 0x004fea000383ffff */
[----:B------:R-:W-:Y:S05]  /*7050*/  BRA `(.L_x_54) ;  /* 0xffffffbc00b87947 */ /* 0x000fea000383ffff */
.L_x_64:
[----:B-1----:R-:W-:-:S04]  /*7060*/  MOV R4, UR6 ;  /* 0x0000000600047c02 */ /* 0x002fc80008000f00 */
[----:B------:R1:W2:Y:S03]  /*7070*/  SYNCS.PHASECHK.TRANS64.TRYWAIT P0, [R4+URZ+0x8], R5 ;  /* 0x00000805040075a7 */ /* 0x0002a600080011ff */
[----:B--2---:R-:W-:Y:S05]  /*7080*/  @!P0 NANOSLEEP.SYNCS 0x989680 ;  /* 0x009896800000895d */ /* 0x004fea0003900000 */
[----:B------:R-:W2:Y:S02]  /*7090*/  @!P0 SYNCS.PHASECHK.TRANS64 P0, [R4+URZ+0x8], R5 ;  /* 0x00000805040085a7 */ /* 0x000ea400080010ff */
[----:B--2---:R-:W-:Y:S05]  /*70a0*/  @!P0 BRA `(.L_x_64) ;  /* 0xfffffffc00ec8947 */ /* 0x004fea000383ffff */
[----:B------:R-:W-:Y:S05]  /*70b0*/  BRA `(.L_x_63) ;  /* 0xffffffc0006c7947 */ /* 0x000fea000383ffff */
.L_x_66:
[----:B------:R-:W-:Y:S01]  /*70c0*/  BSSY B0, `(.L_x_141) ;  /* 0x0000006000007945 */ /* 0x000fe20003800000 */
[----:B------:R-:W-:-:S07]  /*70d0*/  MOV R15, 0xffffffff ;  /* 0xffffffff000f7802 */ /* 0x000fce0000000f00 */
[----:B-1---5:R-:W-:Y:S05]  /*70e0*/  WARPSYNC.COLLECTIVE R15, `(.L_x_142) ;  /* 0x000000000f0c7348 */ /* 0x022fea0003c00000 */
[----:B------:R-:W-:Y:S02]  /*70f0*/  ELECT P6, UR79, PT ;  /* 0x00000000004f782f */ /* 0x000fe400038c0000 */
[----:B------:R-:W-:Y:S01]  /*7100*/  MOV R14, UR79 ;  /* 0x0000004f000e7c02 */ /* 0x000fe20008000f00 */
[----:B-1---5:R-:W-:Y:S10]  /*7110*/  ENDCOLLECTIVE ;  /* 0x000000000000791b */ /* 0x022ff40003800000 */
.L_x_142:
[----:B------:R-:W-:Y:S05]  /*7120*/  BSYNC B0 ;  /* 0x0000000000007941 */ /* 0x000fea0003800000 */
.L_x_141:
[----:B------:R-:W-:Y:S05]  /*7130*/  BRA `(.L_x_143) ;  /* 0xffffffc0009c7947 */ /* 0x000fea000383ffff */
.L_x_68:
[----:B-1----:R-:W-:-:S04]  /*7140*/  MOV R2, UR6 ;  /* 0x0000000600027c02 */ /* 0x002fc80008000f00 */
[----:B------:R1:W2:Y:S03]  /*7150*/  SYNCS.PHASECHK.TRANS64.TRYWAIT P0, [R2+URZ+0x8], R3 ;  /* 0x00000803020075a7 */ /* 0x0002a600080011ff */
[----:B--2---:R-:W-:Y:S05]  /*7160*/  @!P0 NANOSLEEP.SYNCS 0x989680 ;  /* 0x009896800000895d */ /* 0x004fea0003900000 */
[----:B------:R-:W2:Y:S02]  /*7170*/  @!P0 SYNCS.PHASECHK.TRANS64 P0, [R2+URZ+0x8], R3 ;  /* 0x00000803020085a7 */ /* 0x000ea400080010ff */
[----:B--2---:R-:W-:Y:S05]  /*7180*/  @!P0 BRA `(.L_x_68) ;  /* 0xfffffffc00ec8947 */ /* 0x004fea000383ffff */
[----:B------:R-:W-:Y:S05]  /*7190*/  BRA `(.L_x_67) ;  /* 0xffffffc000a07947 */ /* 0x000fea000383ffff */
.L_x_69:
[----:B-1----:R1:W2:Y:S02]  /*71a0*/  SYNCS.PHASECHK.TRANS64.TRYWAIT P0, [R0+URZ+0x90], R5 ;  /* 0x00009005000075a7 */ /* 0x0022a400080011ff */
[----:B--2---:R-:W-:Y:S05]  /*71b0*/  @!P0 NANOSLEEP.SYNCS 0x989680 ;  /* 0x009896800000895d */ /* 0x004fea0003900000 */
[----:B------:R-:W2:Y:S02]  /*71c0*/  @!P0 SYNCS.PHASECHK.TRANS64 P0, [R0+URZ+0x90], R5 ;  /* 0x00009005000085a7 */ /* 0x000ea400080010ff */
[----:B--2---:R-:W-:Y:S05]  /*71d0*/  @!P0 BRA `(.L_x_69) ;  /* 0xfffffffc00f08947 */ /* 0x004fea000383ffff */
[----:B------:R-:W-:Y:S05]  /*71e0*/  BRA `(.L_x_144) ;  /* 0xffffffc400ac7947 */ /* 0x000fea000383ffff */
.L_x_71:
[----:B------:R-:W-:-:S07]  /*71f0*/  MOV R0, UR8 ;  /* 0x0000000800007c02 */ /* 0x000fce0008000f00 */
.L_x_145:
[----:B-1----:R1:W2:Y:S02]  /*7200*/  SYNCS.PHASECHK.TRANS64.TRYWAIT P0, [R0+URZ+0xd0], R5 ;  /* 0x0000d005000075a7 */ /* 0x0022a400080011ff */
[----:B--2---:R-:W-:Y:S05]  /*7210*/  @!P0 NANOSLEEP.SYNCS 0x989680 ;  /* 0x009896800000895d */ /* 0x004fea0003900000 */
[----:B------:R-:W2:Y:S02]  /*7220*/  @!P0 SYNCS.PHASECHK.TRANS64 P0, [R0+URZ+0xd0], R5 ;  /* 0x0000d005000085a7 */ /* 0x000ea400080010ff */
[----:B--2---:R-:W-:Y:S05]  /*7230*/  @!P0 BRA `(.L_x_145) ;  /* 0xfffffffc00f08947 */ /* 0x004fea000383ffff */
[----:B------:R-:W-:Y:S05]  /*7240*/  BRA `(.L_x_146) ;  /* 0xffffffc400f87947 */ /* 0x000fea000383ffff */
.L_x_74:
[----:B------:R-:W-:Y:S07]  /*7250*/  MOV R0, UR14 ;  /* 0x0000000e00007c02 */ /* 0x000fee0008000f00 */
.L_x_147:
[----:B-1----:R1:W2:Y:S02]  /*7260*/  SYNCS.PHASECHK.TRANS64.TRYWAIT P0, [R0+URZ], R5 ;  /* 0x00000005000075a7 */ /* 0x0022a400080011ff */
[----:B--2---:R-:W-:Y:S05]  /*7270*/  @!P0 NANOSLEEP.SYNCS 0x989680 ;  /* 0x009896800000895d */ /* 0x004fea0003900000 */
[----:B------:R-:W2:Y:S02]  /*7280*/  @!P0 SYNCS.PHASECHK.TRANS64 P0, [R0+URZ], R5 ;  /* 0x00000005000085a7 */ /* 0x000ea400080010ff */
[----:B--2---:R-:W-:Y:S05]  /*7290*/  @!P0 BRA `(.L_x_147) ;  /* 0xfffffffc00f08947 */ /* 0x004fea000383ffff */
[----:B------:R-:W-:Y:S05]  /*72a0*/  BRA `(.L_x_73) ;  /* 0xffffffc8000c7947 */ /* 0x000fea000383ffff */
.L_x_78:
[----:B-1----:R-:W-:-:S07]  /*72b0*/  MOV R0, UR8 ;  /* 0x0000000800007c02 */ /* 0x002fce0008000f00 */
.L_x_148:
[----:B-1----:R1:W2:Y:S02]  /*72c0*/  SYNCS.PHASECHK.TRANS64.TRYWAIT P0, [R0+URZ], R3 ;  /* 0x00000003000075a7 */ /* 0x0022a400080011ff */
[----:B--2---:R-:W-:Y:S05]  /*72d0*/  @!P0 NANOSLEEP.SYNCS 0x989680 ;  /* 0x009896800000895d */ /* 0x004fea0003900000 */
[----:B------:R-:W2:Y:S02]  /*72e0*/  @!P0 SYNCS.PHASECHK.TRANS64 P0, [R0+URZ], R3 ;  /* 0x00000003000085a7 */ /* 0x000ea400080010ff */
[----:B--2---:R-:W-:Y:S05]  /*72f0*/  @!P0 BRA `(.L_x_148) ;  /* 0xfffffffc00f08947 */ /* 0x004fea000383ffff */
[----:B------:R-:W-:Y:S05]  /*7300*/  BRA `(.L_x_149) ;  /* 0xffffffcc00507947 */ /* 0x000fea000383ffff */
.L_x_79:
[----:B------:R-:W-:-:S07]  /*7310*/  MOV R0, UR8 ;  /* 0x0000000800007c02 */ /* 0x000fce0008000f00 */
.L_x_150:
[----:B-1----:R1:W2:Y:S02]  /*7320*/  SYNCS.PHASECHK.TRANS64.TRYWAIT P0, [R0+URZ], R3 ;  /* 0x00000003000075a7 */ /* 0x0022a400080011ff */
[----:B--2---:R-:W-:Y:S05]  /*7330*/  @!P0 NANOSLEEP.SYNCS 0x989680 ;  /* 0x009896800000895d */ /* 0x004fea0003900000 */
[----:B------:R-:W2:Y:S02]  /*7340*/  @!P0 SYNCS.PHASECHK.TRANS64 P0, [R0+URZ], R3 ;  /* 0x00000003000085a7 */ /* 0x000ea400080010ff */
[----:B--2---:R-:W-:Y:S05]  /*7350*/  @!P0 BRA `(.L_x_150) ;  /* 0xfffffffc00f08947 */ /* 0x004fea000383ffff */
[----:B------:R-:W-:Y:S05]  /*7360*/  BRA `(.L_x_151) ;  /* 0xffffffcc005c7947 */ /* 0x000fea000383ffff */
.L_x_80:
[----:B------:R-:W-:-:S07]  /*7370*/  MOV R0, UR8 ;  /* 0x0000000800007c02 */ /* 0x000fce0008000f00 */
.L_x_152:
[----:B-1----:R1:W2:Y:S02]  /*7380*/  SYNCS.PHASECHK.TRANS64.TRYWAIT P0, [R0+URZ], R3 ;  /* 0x00000003000075a7 */ /* 0x0022a400080011ff */
[----:B--2---:R-:W-:Y:S05]  /*7390*/  @!P0 NANOSLEEP.SYNCS 0x989680 ;  /* 0x009896800000895d */ /* 0x004fea0003900000 */
[----:B------:R-:W2:Y:S02]  /*73a0*/  @!P0 SYNCS.PHASECHK.TRANS64 P0, [R0+URZ], R3 ;  /* 0x00000003000085a7 */ /* 0x000ea400080010ff */
[----:B--2---:R-:W-:Y:S05]  /*73b0*/  @!P0 BRA `(.L_x_152) ;  /* 0xfffffffc00f08947 */ /* 0x004fea000383ffff */
[----:B------:R-:W-:Y:S05]  /*73c0*/  BRA `(.L_x_153) ;  /* 0xffffffcc00687947 */ /* 0x000fea000383ffff */
.L_x_83:
[----:B------:R-:W-:-:S07]  /*73d0*/  MOV R0, UR7 ;  /* 0x0000000700007c02 */ /* 0x000fce0008000f00 */
.L_x_154:
[----:B-1----:R1:W2:Y:S02]  /*73e0*/  SYNCS.PHASECHK.TRANS64.TRYWAIT P1, [R0+URZ+0x110], R3 ;  /* 0x00011003000075a7 */ /* 0x0022a400080211ff */
[----:B--2---:R-:W-:Y:S05]  /*73f0*/  @!P1 NANOSLEEP.SYNCS 0x989680 ;  /* 0x009896800000995d */ /* 0x004fea0003900000 */
[----:B------:R-:W2:Y:S02]  /*7400*/  @!P1 SYNCS.PHASECHK.TRANS64 P1, [R0+URZ+0x110], R3 ;  /* 0x00011003000095a7 */ /* 0x000ea400080210ff */
[----:B--2---:R-:W-:Y:S05]  /*7410*/  @!P1 BRA `(.L_x_154) ;  /* 0xfffffffc00f09947 */ /* 0x004fea000383ffff */
[----:B------:R-:W-:Y:S05]  /*7420*/  BRA `(.L_x_155) ;  /* 0xffffffcc00b47947 */ /* 0x000fea000383ffff */
.L_x_88:
[----:B--2---:R2:W4:Y:S02]  /*7430*/  SYNCS.PHASECHK.TRANS64.TRYWAIT P0, [R0+URZ+0x90], R3 ;  /* 0x00009003000075a7 */ /* 0x00452400080011ff */
[----:B----4-:R-:W-:Y:S05]  /*7440*/  @!P0 NANOSLEEP.SYNCS 0x989680 ;  /* 0x009896800000895d */ /* 0x010fea0003900000 */
[----:B------:R-:W4:Y:S02]  /*7450*/  @!P0 SYNCS.PHASECHK.TRANS64 P0, [R0+URZ+0x90], R3 ;  /* 0x00009003000085a7 */ /* 0x000f2400080010ff */
[----:B----4-:R-:W-:Y:S05]  /*7460*/  @!P0 BRA `(.L_x_88) ;  /* 0xfffffffc00f08947 */ /* 0x010fea000383ffff */
[----:B------:R-:W-:Y:S05]  /*7470*/  BRA `(.L_x_156) ;  /* 0xffffffd000b47947 */ /* 0x000fea000383ffff */
.L_x_91:
[----:B------:R-:W-:Y:S07]  /*7480*/  MOV R0, UR6 ;  /* 0x0000000600007c02 */ /* 0x000fee0008000f00 */
.L_x_157:
[----:B--2---:R2:W4:Y:S02]  /*7490*/  SYNCS.PHASECHK.TRANS64.TRYWAIT P0, [R0+URZ+0x88], R3 ;  /* 0x00008803000075a7 */ /* 0x00452400080011ff */
[----:B----4-:R-:W-:Y:S05]  /*74a0*/  @!P0 NANOSLEEP.SYNCS 0x989680 ;  /* 0x009896800000895d */ /* 0x010fea0003900000 */
[----:B------:R-:W4:Y:S02]  /*74b0*/  @!P0 SYNCS.PHASECHK.TRANS64 P0, [R0+URZ+0x88], R3 ;  /* 0x00008803000085a7 */ /* 0x000f2400080010ff */
[----:B----4-:R-:W-:Y:S05]  /*74c0*/  @!P0 BRA `(.L_x_157) ;  /* 0xfffffffc00f08947 */ /* 0x010fea000383ffff */
[----:B------:R-:W-:Y:S05]  /*74d0*/  BRA `(.L_x_90) ;  /* 0xffffffd4009c7947 */ /* 0x000fea000383ffff */
.L_x_94:
[----:B------:R-:W-:Y:S07]  /*74e0*/  MOV R3, UR13 ;  /* 0x0000000d00037c02 */ /* 0x000fee0008000f00 */
.L_x_158:
[----:B-1----:R1:W2:Y:S02]  /*74f0*/  SYNCS.PHASECHK.TRANS64.TRYWAIT P2, [R3+URZ+0x70], R12 ;  /* 0x0000700c030075a7 */ /* 0x0022a400080411ff */
[----:B--2---:R-:W-:Y:S05]  /*7500*/  @!P2 NANOSLEEP.SYNCS 0x989680 ;  /* 0x009896800000a95d */ /* 0x004fea0003900000 */
[----:B------:R-:W2:Y:S02]  /*7510*/  @!P2 SYNCS.PHASECHK.TRANS64 P2, [R3+URZ+0x70], R12 ;  /* 0x0000700c0300a5a7 */ /* 0x000ea400080410ff */
[----:B--2---:R-:W-:Y:S05]  /*7520*/  @!P2 BRA `(.L_x_158) ;  /* 0xfffffffc00f0a947 */ /* 0x004fea000383ffff */
[----:B------:R-:W-:Y:S05]  /*7530*/  BRA `(.L_x_159) ;  /* 0xffffffd800387947 */ /* 0x000fea000383ffff */
.L_x_96:
[----:B------:R-:W-:-:S07]  /*7540*/  MOV R0, UR4 ;  /* 0x0000000400007c02 */ /* 0x000fce0008000f00 */
.L_x_160:
[----:B-1----:R1:W4:Y:S02]  /*7550*/  SYNCS.PHASECHK.TRANS64.TRYWAIT P0, [R0+URZ], R3 ;  /* 0x00000003000075a7 */ /* 0x00232400080011ff */
[----:B----4-:R-:W-:Y:S05]  /*7560*/  @!P0 NANOSLEEP.SYNCS 0x989680 ;  /* 0x009896800000895d */ /* 0x010fea0003900000 */
[----:B------:R-:W4:Y:S02]  /*7570*/  @!P0 SYNCS.PHASECHK.TRANS64 P0, [R0+URZ], R3 ;  /* 0x00000003000085a7 */ /* 0x000f2400080010ff */
[----:B----4-:R-:W-:Y:S05]  /*7580*/  @!P0 BRA `(.L_x_160) ;  /* 0xfffffffc00f08947 */ /* 0x010fea000383ffff */
[----:B------:R-:W-:Y:S05]  /*7590*/  BRA `(.L_x_161) ;  /* 0xffffffd800d47947 */ /* 0x000fea000383ffff */
.L_x_98:
[----:B--2---:R2:W4:Y:S02]  /*75a0*/  SYNCS.PHASECHK.TRANS64.TRYWAIT P0, [R0+URZ+0x90], R3 ;  /* 0x00009003000075a7 */ /* 0x00452400080011ff */
[----:B----4-:R-:W-:Y:S05]  /*75b0*/  @!P0 NANOSLEEP.SYNCS 0x989680 ;  /* 0x009896800000895d */ /* 0x010fea0003900000 */
[----:B------:R-:W4:Y:S02]  /*75c0*/  @!P0 SYNCS.PHASECHK.TRANS64 P0, [R0+URZ+0x90], R3 ;  /* 0x00009003000085a7 */ /* 0x000f2400080010ff */
[----:B----4-:R-:W-:Y:S05]  /*75d0*/  @!P0 BRA `(.L_x_98) ;  /* 0xfffffffc00f08947 */ /* 0x010fea000383ffff */
[----:B------:R-:W-:Y:S05]  /*75e0*/  BRA `(.L_x_162) ;  /* 0xffffffdc00a87947 */ /* 0x000fea000383ffff */
.L_x_108:
[----:B-1----:R1:W2:Y:S02]  /*75f0*/  SYNCS.PHASECHK.TRANS64.TRYWAIT P0, [R3+URZ+0x60], R0 ;  /* 0x00006000030075a7 */ /* 0x0022a400080011ff */
[----:B--2---:R-:W-:Y:S05]  /*7600*/  @!P0 NANOSLEEP.SYNCS 0x989680 ;  /* 0x009896800000895d */ /* 0x004fea0003900000 */
[----:B------:R-:W2:Y:S02]  /*7610*/  @!P0 SYNCS.PHASECHK.TRANS64 P0, [R3+URZ+0x60], R0 ;  /* 0x00006000030085a7 */ /* 0x000ea400080010ff */
[----:B--2---:R-:W-:Y:S05]  /*7620*/  @!P0 BRA `(.L_x_108) ;  /* 0xfffffffc00f08947 */ /* 0x004fea000383ffff */
[----:B------:R-:W-:Y:S05]  /*7630*/  BRA `(.L_x_107) ;  /* 0xffffffe800a07947 */ /* 0x000fea000383ffff */
.L_x_110:
[----:B------:R1:W1:Y:S02]  /*7640*/  SYNCS.PHASECHK.TRANS64.TRYWAIT P1, [R76+URZ+0xb0], R5 ;  /* 0x0000b0054c0075a7 */ /* 0x00026400080211ff */
[----:B-1----:R-:W-:Y:S05]  /*7650*/  @!P1 NANOSLEEP.SYNCS 0x989680 ;  /* 0x009896800000995d */ /* 0x002fea0003900000 */
[----:B------:R-:W1:Y:S02]  /*7660*/  @!P1 SYNCS.PHASECHK.TRANS64 P1, [R76+URZ+0xb0], R5 ;  /* 0x0000b0054c0095a7 */ /* 0x000e6400080210ff */
[----:B-1----:R-:W-:Y:S05]  /*7670*/  @!P1 BRA `(.L_x_110) ;  /* 0xfffffffc00f09947 */ /* 0x002fea000383ffff */
[----:B------:R-:W-:Y:S05]  /*7680*/  BRA `(.L_x_109) ;  /* 0xffffffe800b47947 */ /* 0x000fea000383ffff */
        .weak           $__internal_0_$__cuda_sm10x_tcgen05_guardrail_trap_col_being_dealloced_not_returned_by_alloc
        .type           $__internal_0_$__cuda_sm10x_tcgen05_guardrail_trap_col_being_dealloced_not_returned_by_alloc,@function
        .size           $__internal_0_$__cuda_sm10x_tcgen05_guardrail_trap_col_being_dealloced_not_returned_by_alloc,($__internal_1_$__cuda_sm10x_tcgen05_guardrail_trap_phase_invalid_during_alloc - $__internal_0_$__cuda_sm10x_tcgen05_guardrail_trap_col_being_dealloced_not_returned_by_alloc)
$__internal_0_$__cuda_sm10x_tcgen05_guardrail_trap_col_being_dealloced_not_returned_by_alloc:
[----:B------:R-:W-:Y:S05]  /*7690*/  BPT.TRAP 0x1 ;  /* 0x000000040000795c */ /* 0x000fea0000300000 */
[----:B------:R-:W-:-:S04]  /*76a0*/  HFMA2 R3, -RZ, RZ, 0, 0 ;  /* 0x00000000ff037431 */ /* 0x000fc800000001ff */
[----:B------:R-:W-:Y:S05]  /*76b0*/  RET.REL.NODEC R2 `(_ZN7cutlass13device_kernelINS_4gemm6kernel13GemmUniversalIN4cute5tupleIJiiiiEEENS1_10collective13CollectiveMmaINS1_35MainloopSm100TmaUmmaWarpSpecializedILi6ELi2ELi4ENS5_IJNS4_1CILi2EEENSA_ILi1EEESC_EEEEENS5_IJNSA_ILi256EEENSA_ILi16EEENSA_ILi128EEEEEENS_10bfloat16_tENS5_IJlSC_lEEESJ_SK_NS4_8TiledMMAINS4_8MMA_AtomIJNS4_26SM100_MMA_F16BF16_2x1SM_SSISJ_SJ_fLi256ELi16ELNS4_4UMMA5MajorE0ELSP_0ELNSO_7ScaleInE0ELSQ_0EEEEEENS4_6LayoutINS5_IJSC_SC_SC_EEENS5_IJNSA_ILi0EEESV_SV_EEEEENS5_IJNS4_10UnderscoreESY_SY_EEEEENS4_18SM100_TMA_2SM_LOADENS4_14ComposedLayoutINS4_7SwizzleILi3ELi4ELi3EEENS4_18smem_ptr_flag_bitsILi16EEENST_INS5_IJNSA_ILi8EEENSA_ILi64EEEEEENS5_IJS18_SC_EEEEEEEvNS4_8identityES11_S1C_vS1D_EENS_8epilogue10collective18CollectiveEpilogueINS1F_23Sm100TmaWarpSpecializedILi2ELi1ELi16ELb1ELb0EEEJNS5_IJSH_SG_SH_EEENS5_IJNST_ISH_SC_EENST_ISG_SC_EEEEESJ_SK_SJ_SK_NS1F_6fusion15FusionCallbacksIS1J_NS1O_17LinearCombinationISJ_fSJ_fLNS_15FloatRoundStyleE2EEES1K_S1N_JEEENS4_5SM1004TMEM4LOAD26SM100_TMEM_LOAD_32dp32b16xENS4_13SM90_TMA_LOADENS12_INS13_ILi1ELi4ELi3EEES16_NST_INS5_IJS17_SG_EEENS5_IJSG_SC_EEEEEEENS4_39AutoVectorizingCopyWithAssumedAlignmentILi128EEENS4_14SM90_TMA_STOREES23_S25_S25_EEEvvEEEEvNT_6ParamsE) ;  /* 0xffffff8802507950 */ /* 0x000fea0003c3ffff */
        .weak           $__internal_1_$__cuda_sm10x_tcgen05_guardrail_trap_phase_invalid_during_alloc
        .type           $__internal_1_$__cuda_sm10x_tcgen05_guardrail_trap_phase_invalid_during_alloc,@function
        .size           $__internal_1_$__cuda_sm10x_tcgen05_guardrail_trap_phase_invalid_during_alloc,($__internal_2_$__cuda_sm10x_tcgen05_guardrail_trap_unallocated_columns_being_dealloced - $__internal_1_$__cuda_sm10x_tcgen05_guardrail_trap_phase_invalid_during_alloc)
$__internal_1_$__cuda_sm10x_tcgen05_guardrail_trap_phase_invalid_during_alloc:
[----:B------:R-:W-:Y:S05]  /*76c0*/  BPT.TRAP 0x1 ;  /* 0x000000040000795c */ /* 0x000fea0000300000 */
[----:B------:R-:W-:-:S04]  /*76d0*/  MOV R3, 0x0 ;  /* 0x0000000000037802 */ /* 0x000fc80000000f00 */
[----:B------:R-:W-:Y:S05]  /*76e0*/  RET.REL.NODEC R2 `(_ZN7cutlass13device_kernelINS_4gemm6kernel13GemmUniversalIN4cute5tupleIJiiiiEEENS1_10collective13CollectiveMmaINS1_35MainloopSm100TmaUmmaWarpSpecializedILi6ELi2ELi4ENS5_IJNS4_1CILi2EEENSA_ILi1EEESC_EEEEENS5_IJNSA_ILi256EEENSA_ILi16EEENSA_ILi128EEEEEENS_10bfloat16_tENS5_IJlSC_lEEESJ_SK_NS4_8TiledMMAINS4_8MMA_AtomIJNS4_26SM100_MMA_F16BF16_2x1SM_SSISJ_SJ_fLi256ELi16ELNS4_4UMMA5MajorE0ELSP_0ELNSO_7ScaleInE0ELSQ_0EEEEEENS4_6LayoutINS5_IJSC_SC_SC_EEENS5_IJNSA_ILi0EEESV_SV_EEEEENS5_IJNS4_10UnderscoreESY_SY_EEEEENS4_18SM100_TMA_2SM_LOADENS4_14ComposedLayoutINS4_7SwizzleILi3ELi4ELi3EEENS4_18smem_ptr_flag_bitsILi16EEENST_INS5_IJNSA_ILi8EEENSA_ILi64EEEEEENS5_IJS18_SC_EEEEEEEvNS4_8identityES11_S1C_vS1D_EENS_8epilogue10collective18CollectiveEpilogueINS1F_23Sm100TmaWarpSpecializedILi2ELi1ELi16ELb1ELb0EEEJNS5_IJSH_SG_SH_EEENS5_IJNST_ISH_SC_EENST_ISG_SC_EEEEESJ_SK_SJ_SK_NS1F_6fusion15FusionCallbacksIS1J_NS1O_17LinearCombinationISJ_fSJ_fLNS_15FloatRoundStyleE2EEES1K_S1N_JEEENS4_5SM1004TMEM4LOAD26SM100_TMEM_LOAD_32dp32b16xENS4_13SM90_TMA_LOADENS12_INS13_ILi1ELi4ELi3EEES16_NST_INS5_IJS17_SG_EEENS5_IJSG_SC_EEEEEEENS4_39AutoVectorizingCopyWithAssumedAlignmentILi128EEENS4_14SM90_TMA_STOREES23_S25_S25_EEEvvEEEEvNT_6ParamsE) ;  /* 0xffffff8802447950 */ /* 0x000fea0003c3ffff */
        .weak           $__internal_2_$__cuda_sm10x_tcgen05_guardrail_trap_unallocated_columns_being_dealloced
        .type           $__internal_2_$__cuda_sm10x_tcgen05_guardrail_trap_unallocated_columns_being_dealloced,@function
        .size           $__internal_2_$__cuda_sm10x_tcgen05_guardrail_trap_unallocated_columns_being_dealloced,(.L_x_164 - $__internal_2_$__cuda_sm10x_tcgen05_guardrail_trap_unallocated_columns_being_dealloced)
$__internal_2_$__cuda_sm10x_tcgen05_guardrail_trap_unallocated_columns_being_dealloced:
[----:B------:R-:W-:Y:S05]  /*76f0*/  BPT.TRAP 0x1 ;  /* 0x000000040000795c */ /* 0x000fea0000300000 */
[----:B------:R-:W-:-:S04]  /*7700*/  HFMA2 R3, -RZ, RZ, 0, 0 ;  /* 0x00000000ff037431 */ /* 0x000fc800000001ff */
[----:B------:R-:W-:Y:S05]  /*7710*/  RET.REL.NODEC R2 `(_ZN7cutlass13device_kernelINS_4gemm6kernel13GemmUniversalIN4cute5tupleIJiiiiEEENS1_10collective13CollectiveMmaINS1_35MainloopSm100TmaUmmaWarpSpecializedILi6ELi2ELi4ENS5_IJNS4_1CILi2EEENSA_ILi1EEESC_EEEEENS5_IJNSA_ILi256EEENSA_ILi16EEENSA_ILi128EEEEEENS_10bfloat16_tENS5_IJlSC_lEEESJ_SK_NS4_8TiledMMAINS4_8MMA_AtomIJNS4_26SM100_MMA_F16BF16_2x1SM_SSISJ_SJ_fLi256ELi16ELNS4_4UMMA5MajorE0ELSP_0ELNSO_7ScaleInE0ELSQ_0EEEEEENS4_6LayoutINS5_IJSC_SC_SC_EEENS5_IJNSA_ILi0EEESV_SV_EEEEENS5_IJNS4_10UnderscoreESY_SY_EEEEENS4_18SM100_TMA_2SM_LOADENS4_14ComposedLayoutINS4_7SwizzleILi3ELi4ELi3EEENS4_18smem_ptr_flag_bitsILi16EEENST_INS5_IJNSA_ILi8EEENSA_ILi64EEEEEENS5_IJS18_SC_EEEEEEEvNS4_8identityES11_S1C_vS1D_EENS_8epilogue10collective18CollectiveEpilogueINS1F_23Sm100TmaWarpSpecializedILi2ELi1ELi16ELb1ELb0EEEJNS5_IJSH_SG_SH_EEENS5_IJNST_ISH_SC_EENST_ISG_SC_EEEEESJ_SK_SJ_SK_NS1F_6fusion15FusionCallbacksIS1J_NS1O_17LinearCombinationISJ_fSJ_fLNS_15FloatRoundStyleE2EEES1K_S1N_JEEENS4_5SM1004TMEM4LOAD26SM100_TMEM_LOAD_32dp32b16xENS4_13SM90_TMA_LOADENS12_INS13_ILi1ELi4ELi3EEES16_NST_INS5_IJS17_SG_EEENS5_IJSG_SC_EEEEEEENS4_39AutoVectorizingCopyWithAssumedAlignmentILi128EEENS4_14SM90_TMA_STOREES23_S25_S25_EEEvvEEEEvNT_6ParamsE) ;  /* 0xffffff8802387950 */ /* 0x000fea0003c3ffff */
.L_x_163:
[----:B------:R-:W-:-:S00]  /*7720*/  BRA `(.L_x_163) ;  /* 0xfffffffc00fc7947 */ /* 0x000fc0000383ffff */
[----:B------:R-:W-:-:S00]  /*7730*/  NOP ;  /* 0x0000000000007918 */ /* 0x000fc00000000000 */
        /* <DEDUP_REMOVED lines=12> */
.L_x_164:


//--------------------- .nv.global.init           --------------------------
	.section	.nv.global.init,"aw",@progbits
.nv.global.init:
	.type		$str$27,@object
	.size		$str$27,($str$28 - $str$27)
$str$27:
        /*0000*/ 	.byte	0x28, 0x61, 0x64, 0x64, 0x72, 0x65, 0x73, 0x73, 0x20, 0x26, 0x20, 0x6d, 0x61, 0x73, 0x6b, 0x29
        /*0010*/ 	.byte	0x20, 0x3d, 0x3d, 0x20, 0x30, 0x00
	.type		$str$28,@object
	.size		$str$28,($str$26 - $str$28)
$str$28:
        /*0016*/ 	.byte	0x2f, 0x74, 0x6d, 0x70, 0x2f, 0x63, 0x75, 0x74, 0x6c, 0x61, 0x73, 0x73, 0x5f, 0x73, 0x77, 0x65
        /*0026*/ 	.byte	0x65, 0x70, 0x5f, 0x73, 0x72, 0x63, 0x2f, 0x69, 0x6e, 0x63, 0x6c, 0x75, 0x64, 0x65, 0x2f, 0x63
        /*0036*/ 	.byte	0x75, 0x74, 0x65, 0x2f, 0x70, 0x6f, 0x69, 0x6e, 0x74, 0x65, 0x72, 0x5f, 0x66, 0x6c, 0x61, 0x67
        /*0046*/ 	.byte	0x67, 0x65, 0x64, 0x2e, 0x68, 0x70, 0x70, 0x00
	.type		$str$26,@object
	.size		$str$26,($str$25 - $str$26)
$str$26:
        /*004e*/ 	.byte	0x2f, 0x74, 0x6d, 0x70, 0x2f, 0x63, 0x75, 0x74, 0x6c, 0x61, 0x73, 0x73, 0x5f, 0x73, 0x77, 0x65
        /*005e*/ 	.byte	0x65, 0x70, 0x5f, 0x73, 0x72, 0x63, 0x2f, 0x69, 0x6e, 0x63, 0x6c, 0x75, 0x64, 0x65, 0x2f, 0x63
        /*006e*/ 	.byte	0x75, 0x74, 0x65, 0x2f, 0x61, 0x74, 0x6f, 0x6d, 0x2f, 0x63, 0x6f, 0x70, 0x79, 0x5f, 0x74, 0x72
        /*007e*/ 	.byte	0x61, 0x69, 0x74, 0x73, 0x5f, 0x73, 0x6d, 0x31, 0x30, 0x30, 0x2e, 0x68, 0x70, 0x70, 0x00
	.type		$str$25,@object
	.size		$str$25,(__unnamed_1 - $str$25)
$str$25:
        /*008d*/ 	.byte	0x28, 0x28, 0x75, 0x69, 0x6e, 0x74, 0x33, 0x32, 0x5f, 0x74, 0x28, 0x74, 0x68, 0x72, 0x65, 0x61
        /*009d*/ 	.byte	0x64, 0x49, 0x64, 0x78, 0x2e, 0x78, 0x29, 0x20, 0x2f, 0x20, 0x33, 0x32, 0x29, 0x20, 0x25, 0x20
        /*00ad*/ 	.byte	0x34, 0x29, 0x20, 0x3d, 0x3d, 0x20, 0x28, 0x28, 0x28, 0x74, 0x6d, 0x65, 0x6d, 0x5f, 0x61, 0x64
        /*00bd*/ 	.byte	0x64, 0x72, 0x20, 0x3e, 0x3e, 0x20, 0x31, 0x36, 0x29, 0x20, 0x2f, 0x20, 0x33, 0x32, 0x29, 0x20
        /*00cd*/ 	.byte	0x25, 0x20, 0x34, 0x29, 0x00
	.type		__unnamed_1,@object
	.size		__unnamed_1,(__unnamed_2 - __unnamed_1)
__unnamed_1:
        /*00d2*/ 	.byte	0x61, 0x75, 0x74, 0x6f, 0x20, 0x63, 0x75, 0x74, 0x65, 0x3a, 0x3a, 0x61, 0x73, 0x5f, 0x70, 0x6f
        /* <DEDUP_REMOVED lines=24> */
        /*0262*/ 	.byte	0x32, 0x30, 0x34, 0x38, 0x3e, 0x3e, 0x3e, 0x3e, 0x5d, 0x00
	.type		__unnamed_2,@object
	.size		__unnamed_2,(.L_2 - __unnamed_2)
__unnamed_2:
        /* <DEDUP_REMOVED lines=40> */
        /*04ec*/ 	.byte	0x3a, 0x3a, 0x43, 0x3c, 0x30, 0x3e, 0x3e, 0x3e, 0x3e, 0x5d, 0x00
.L_2:


//--------------------- .nv.shared._ZN7cutlass13device_kernelINS_4gemm6kernel13GemmUniversalIN4cute5tupleIJiiiiEEENS1_10collective13CollectiveMmaINS1_35MainloopSm100TmaUmmaWarpSpecializedILi6ELi2ELi4ENS5_IJNS4_1CILi2EEENSA_ILi1EEESC_EEEEENS5_IJNSA_ILi256EEENSA_ILi16EEENSA_ILi128EEEEEENS_10bfloat16_tENS5_IJlSC_lEEESJ_SK_NS4_8TiledMMAINS4_8MMA_AtomIJNS4_26SM100_MMA_F16BF16_2x1SM_SSISJ_SJ_fLi256ELi16ELNS4_4UMMA5MajorE0ELSP_0ELNSO_7ScaleInE0ELSQ_0EEEEEENS4_6LayoutINS5_IJSC_SC_SC_EEENS5_IJNSA_ILi0EEESV_SV_EEEEENS5_IJNS4_10UnderscoreESY_SY_EEEEENS4_18SM100_TMA_2SM_LOADENS4_14ComposedLayoutINS4_7SwizzleILi3ELi4ELi3EEENS4_18smem_ptr_flag_bitsILi16EEENST_INS5_IJNSA_ILi8EEENSA_ILi64EEEEEENS5_IJS18_SC_EEEEEEEvNS4_8identityES11_S1C_vS1D_EENS_8epilogue10collective18CollectiveEpilogueINS1F_23Sm100TmaWarpSpecializedILi2ELi1ELi16ELb1ELb0EEEJNS5_IJSH_SG_SH_EEENS5_IJNST_ISH_SC_EENST_ISG_SC_EEEEESJ_SK_SJ_SK_NS1F_6fusion15FusionCallbacksIS1J_NS1O_17LinearCombinationISJ_fSJ_fLNS_15FloatRoundStyleE2EEES1K_S1N_JEEENS4_5SM1004TMEM4LOAD26SM100_TMEM_LOAD_32dp32b16xENS4_13SM90_TMA_LOADENS12_INS13_ILi1ELi4ELi3EEES16_NST_INS5_IJS17_SG_EEENS5_IJSG_SC_EEEEEEENS4_39AutoVectorizingCopyWithAssumedAlignmentILi128EEENS4_14SM90_TMA_STOREES23_S25_S25_EEEvvEEEEvNT_6ParamsE --------------------------
	.section	.nv.shared._ZN7cutlass13device_kernelINS_4gemm6kernel13GemmUniversalIN4cute5tupleIJiiiiEEENS1_10collective13CollectiveMmaINS1_35MainloopSm100TmaUmmaWarpSpecializedILi6ELi2ELi4ENS5_IJNS4_1CILi2EEENSA_ILi1EEESC_EEEEENS5_IJNSA_ILi256EEENSA_ILi16EEENSA_ILi128EEEEEENS_10bfloat16_tENS5_IJlSC_lEEESJ_SK_NS4_8TiledMMAINS4_8MMA_AtomIJNS4_26SM100_MMA_F16BF16_2x1SM_SSISJ_SJ_fLi256ELi16ELNS4_4UMMA5MajorE0ELSP_0ELNSO_7ScaleInE0ELSQ_0EEEEEENS4_6LayoutINS5_IJSC_SC_SC_EEENS5_IJNSA_ILi0EEESV_SV_EEEEENS5_IJNS4_10UnderscoreESY_SY_EEEEENS4_18SM100_TMA_2SM_LOADENS4_14ComposedLayoutINS4_7SwizzleILi3ELi4ELi3EEENS4_18smem_ptr_flag_bitsILi16EEENST_INS5_IJNSA_ILi8EEENSA_ILi64EEEEEENS5_IJS18_SC_EEEEEEEvNS4_8identityES11_S1C_vS1D_EENS_8epilogue10collective18CollectiveEpilogueINS1F_23Sm100TmaWarpSpecializedILi2ELi1ELi16ELb1ELb0EEEJNS5_IJSH_SG_SH_EEENS5_IJNST_ISH_SC_EENST_ISG_SC_EEEEESJ_SK_SJ_SK_NS1F_6fusion15FusionCallbacksIS1J_NS1O_17LinearCombinationISJ_fSJ_fLNS_15FloatRoundStyleE2EEES1K_S1N_JEEENS4_5SM1004TMEM4LOAD26SM100_TMEM_LOAD_32dp32b16xENS4_13SM90_TMA_LOADENS12_INS13_ILi1ELi4ELi3EEES16_NST_INS5_IJS17_SG_EEENS5_IJSG_SC_EEEEEEENS4_39AutoVectorizingCopyWithAssumedAlignmentILi128EEENS4_14SM90_TMA_STOREES23_S25_S25_EEEvvEEEEvNT_6ParamsE,"aw",@nobits
	.sectionflags	@""
	.align	16
	.zero		1024


//--------------------- .nv.shared.reserved.0     --------------------------
	.section	.nv.shared.reserved.0,"aw",@nobits
	.weak		__nv_reservedSMEM_offset_0_alias
	.size		__nv_reservedSMEM_offset_0_alias, 0, 64
	.other		__nv_reservedSMEM_offset_0_alias,@"STO_CUDA_RESERVED_SHARED STV_DEFAULT"
__nv_reservedSMEM_offset_0_alias:
	.zero		0
.nv.shared.reserved.0:
	.zero		64
	.weak		__nv_reservedSMEM_tcgen05_partition
	.type		__nv_reservedSMEM_tcgen05_partition,@object
	.size		__nv_reservedSMEM_tcgen05_partition,(.L_0 - __nv_reservedSMEM_tcgen05_partition)
__nv_reservedSMEM_tcgen05_partition:
	.zero		32
.L_0:


//--------------------- .nv.global                --------------------------
	.section	.nv.global,"aw",@nobits
.nv.global:
	.type		_ZN40_INTERNAL_adb23128_4_k_cu_b5698968_102934cute1_E,@object
	.size		_ZN40_INTERNAL_adb23128_4_k_cu_b5698968_102934cute1_E,(_ZN40_INTERNAL_adb23128_4_k_cu_b5698968_102934cuda3std3__45__cpo6cbeginE - _ZN40_INTERNAL_adb23128_4_k_cu_b5698968_102934cute1_E)
_ZN40_INTERNAL_adb23128_4_k_cu_b5698968_102934cute1_E:
	.zero		1
	.type		_ZN40_INTERNAL_adb23128_4_k_cu_b5698968_102934cuda3std3__45__cpo6cbeginE,@object
	.size		_ZN40_INTERNAL_adb23128_4_k_cu_b5698968_102934cuda3std3__45__cpo6cbeginE,(_ZN40_INTERNAL_adb23128_4_k_cu_b5698968_102934cuda3std3__48in_placeE - _ZN40_INTERNAL_adb23128_4_k_cu_b5698968_102934cuda3std3__45__cpo6cbeginE)
_ZN40_INTERNAL_adb23128_4_k_cu_b5698968_102934cuda3std3__45__cpo6cbeginE:
	.zero		1
	.type		_ZN40_INTERNAL_adb23128_4_k_cu_b5698968_102934cuda3std3__48in_placeE,@object
	.size		_ZN40_INTERNAL_adb23128_4_k_cu_b5698968_102934cuda3std3__48in_placeE,(_ZN40_INTERNAL_adb23128_4_k_cu_b5698968_102934cuda3std6ranges3__45__cpo9iter_moveE - _ZN40_INTERNAL_adb23128_4_k_cu_b5698968_102934cuda3std3__48in_placeE)
_ZN40_INTERNAL_adb23128_4_k_cu_b5698968_102934cuda3std3__48in_placeE:
	.zero		1
	.type		_ZN40_INTERNAL_adb23128_4_k_cu_b5698968_102934cuda3std6ranges3__45__cpo9iter_moveE,@object
	.size		_ZN40_INTERNAL_adb23128_4_k_cu_b5698968_102934cuda3std6ranges3__45__cpo9iter_moveE,(_ZN40_INTERNAL_adb23128_4_k_cu_b5698968_102934cuda3std3__45__cpo5beginE - _ZN40_INTERNAL_adb23128_4_k_cu_b5698968_102934cuda3std6ranges3__45__cpo9iter_moveE)
_ZN40_INTERNAL_adb23128_4_k_cu_b5698968_102934cuda3std6ranges3__45__cpo9iter_moveE:
	.zero		1
	.type		_ZN40_INTERNAL_adb23128_4_k_cu_b5698968_102934cuda3std3__45__cpo5beginE,@object
	.size		_ZN40_INTERNAL_adb23128_4_k_cu_b5698968_102934cuda3std3__45__cpo5beginE,(_ZN40_INTERNAL_adb23128_4_k_cu_b5698968_102934cuda3std3__442_GLOBAL__N__adb23128_4_k_cu_b5698968_102936ignoreE - _ZN40_INTERNAL_adb23128_4_k_cu_b5698968_102934cuda3std3__45__cpo5beginE)
_ZN40_INTERNAL_adb23128_4_k_cu_b5698968_102934cuda3std3__45__cpo5beginE:
	.zero		1
	.type		_ZN40_INTERNAL_adb23128_4_k_cu_b5698968_102934cuda3std3__442_GLOBAL__N__adb23128_4_k_cu_b5698968_102936ignoreE,@object
	.size		_ZN40_INTERNAL_adb23128_4_k_cu_b5698968_102934cuda3std3__442_GLOBAL__N__adb23128_4_k_cu_b5698968_102936ignoreE,(_ZN40_INTERNAL_adb23128_4_k_cu_b5698968_102934cute7productE - _ZN40_INTERNAL_adb23128_4_k_cu_b5698968_102934cuda3std3__442_GLOBAL__N__adb23128_4_k_cu_b5698968_102936ignoreE)
_ZN40_INTERNAL_adb23128_4_k_cu_b5698968_102934cuda3std3__442_GLOBAL__N__adb23128_4_k_cu_b5698968_102936ignoreE:
	.zero		1
	.type		_ZN40_INTERNAL_adb23128_4_k_cu_b5698968_102934cute7productE,@object
	.size		_ZN40_INTERNAL_adb23128_4_k_cu_b5698968_102934cute7productE,(_ZN40_INTERNAL_adb23128_4_k_cu_b5698968_102934cuda3std3__45__cpo3endE - _ZN40_INTERNAL_adb23128_4_k_cu_b5698968_102934cute7productE)
_ZN40_INTERNAL_adb23128_4_k_cu_b5698968_102934cute7productE:
	.zero		1
	.type		_ZN40_INTERNAL_adb23128_4_k_cu_b5698968_102934cuda3std3__45__cpo3endE,@object
	.size		_ZN40_INTERNAL_adb23128_4_k_cu_b5698968_102934cuda3std3__45__cpo3endE,(_ZN40_INTERNAL_adb23128_4_k_cu_b5698968_102934cuda3std3__419piecewise_constructE - _ZN40_INTERNAL_adb23128_4_k_cu_b5698968_102934cuda3std3__45__cpo3endE)
_ZN40_INTERNAL_adb23128_4_k_cu_b5698968_102934cuda3std3__45__cpo3endE:
	.zero		1
	.type		_ZN40_INTERNAL_adb23128_4_k_cu_b5698968_102934cuda3std3__419piecewise_constructE,@object
	.size		_ZN40_INTERNAL_adb23128_4_k_cu_b5698968_102934cuda3std3__419piecewise_constructE,(_ZN40_INTERNAL_adb23128_4_k_cu_b5698968_102934cuda3std3__45__cpo4cendE - _ZN40_INTERNAL_adb23128_4_k_cu_b5698968_102934cuda3std3__419piecewise_constructE)
_ZN40_INTERNAL_adb23128_4_k_cu_b5698968_102934cuda3std3__419piecewise_constructE:
	.zero		1
	.type		_ZN40_INTERNAL_adb23128_4_k_cu_b5698968_102934cuda3std3__45__cpo4cendE,@object
	.size		_ZN40_INTERNAL_adb23128_4_k_cu_b5698968_102934cuda3std3__45__cpo4cendE,(_ZN40_INTERNAL_adb23128_4_k_cu_b5698968_102934cuda3std6ranges3__45__cpo4swapE - _ZN40_INTERNAL_adb23128_4_k_cu_b5698968_102934cuda3std3__45__cpo4cendE)
_ZN40_INTERNAL_adb23128_4_k_cu_b5698968_102934cuda3std3__45__cpo4cendE:
	.zero		1
	.type		_ZN40_INTERNAL_adb23128_4_k_cu_b5698968_102934cuda3std6ranges3__45__cpo4swapE,@object
	.size		_ZN40_INTERNAL_adb23128_4_k_cu_b5698968_102934cuda3std6ranges3__45__cpo4swapE,(.L_10 - _ZN40_INTERNAL_adb23128_4_k_cu_b5698968_102934cuda3std6ranges3__45__cpo4swapE)
_ZN40_INTERNAL_adb23128_4_k_cu_b5698968_102934cuda3std6ranges3__45__cpo4swapE:
	.zero		1
.L_10:


//--------------------- .nv.constant0._ZN7cutlass13device_kernelINS_4gemm6kernel13GemmUniversalIN4cute5tupleIJiiiiEEENS1_10collective13CollectiveMmaINS1_35MainloopSm100TmaUmmaWarpSpecializedILi6ELi2ELi4ENS5_IJNS4_1CILi2EEENSA_ILi1EEESC_EEEEENS5_IJNSA_ILi256EEENSA_ILi16EEENSA_ILi128EEEEEENS_10bfloat16_tENS5_IJlSC_lEEESJ_SK_NS4_8TiledMMAINS4_8MMA_AtomIJNS4_26SM100_MMA_F16BF16_2x1SM_SSISJ_SJ_fLi256ELi16ELNS4_4UMMA5MajorE0ELSP_0ELNSO_7ScaleInE0ELSQ_0EEEEEENS4_6LayoutINS5_IJSC_SC_SC_EEENS5_IJNSA_ILi0EEESV_SV_EEEEENS5_IJNS4_10UnderscoreESY_SY_EEEEENS4_18SM100_TMA_2SM_LOADENS4_14ComposedLayoutINS4_7SwizzleILi3ELi4ELi3EEENS4_18smem_ptr_flag_bitsILi16EEENST_INS5_IJNSA_ILi8EEENSA_ILi64EEEEEENS5_IJS18_SC_EEEEEEEvNS4_8identityES11_S1C_vS1D_EENS_8epilogue10collective18CollectiveEpilogueINS1F_23Sm100TmaWarpSpecializedILi2ELi1ELi16ELb1ELb0EEEJNS5_IJSH_SG_SH_EEENS5_IJNST_ISH_SC_EENST_ISG_SC_EEEEESJ_SK_SJ_SK_NS1F_6fusion15FusionCallbacksIS1J_NS1O_17LinearCombinationISJ_fSJ_fLNS_15FloatRoundStyleE2EEES1K_S1N_JEEENS4_5SM1004TMEM4LOAD26SM100_TMEM_LOAD_32dp32b16xENS4_13SM90_TMA_LOADENS12_INS13_ILi1ELi4ELi3EEES16_NST_INS5_IJS17_SG_EEENS5_IJSG_SC_EEEEEEENS4_39AutoVectorizingCopyWithAssumedAlignmentILi128EEENS4_14SM90_TMA_STOREES23_S25_S25_EEEvvEEEEvNT_6ParamsE --------------------------
	.section	.nv.constant0._ZN7cutlass13device_kernelINS_4gemm6kernel13GemmUniversalIN4cute5tupleIJiiiiEEENS1_10collective13CollectiveMmaINS1_35MainloopSm100TmaUmmaWarpSpecializedILi6ELi2ELi4ENS5_IJNS4_1CILi2EEENSA_ILi1EEESC_EEEEENS5_IJNSA_ILi256EEENSA_ILi16EEENSA_ILi128EEEEEENS_10bfloat16_tENS5_IJlSC_lEEESJ_SK_NS4_8TiledMMAINS4_8MMA_AtomIJNS4_26SM100_MMA_F16BF16_2x1SM_SSISJ_SJ_fLi256ELi16ELNS4_4UMMA5MajorE0ELSP_0ELNSO_7ScaleInE0ELSQ_0EEEEEENS4_6LayoutINS5_IJSC_SC_SC_EEENS5_IJNSA_ILi0EEESV_SV_EEEEENS5_IJNS4_10UnderscoreESY_SY_EEEEENS4_18SM100_TMA_2SM_LOADENS4_14ComposedLayoutINS4_7SwizzleILi3ELi4ELi3EEENS4_18smem_ptr_flag_bitsILi16EEENST_INS5_IJNSA_ILi8EEENSA_ILi64EEEEEENS5_IJS18_SC_EEEEEEEvNS4_8identityES11_S1C_vS1D_EENS_8epilogue10collective18CollectiveEpilogueINS1F_23Sm100TmaWarpSpecializedILi2ELi1ELi16ELb1ELb0EEEJNS5_IJSH_SG_SH_EEENS5_IJNST_ISH_SC_EENST_ISG_SC_EEEEESJ_SK_SJ_SK_NS1F_6fusion15FusionCallbacksIS1J_NS1O_17LinearCombinationISJ_fSJ_fLNS_15FloatRoundStyleE2EEES1K_S1N_JEEENS4_5SM1004TMEM4LOAD26SM100_TMEM_LOAD_32dp32b16xENS4_13SM90_TMA_LOADENS12_INS13_ILi1ELi4ELi3EEES16_NST_INS5_IJS17_SG_EEENS5_IJSG_SC_EEEEEEENS4_39AutoVectorizingCopyWithAssumedAlignmentILi128EEENS4_14SM90_TMA_STOREES23_S25_S25_EEEvvEEEEvNT_6ParamsE,"a",@progbits
	.sectionflags	@""
	.align	4
.nv.constant0._ZN7cutlass13device_kernelINS_4gemm6kernel13GemmUniversalIN4cute5tupleIJiiiiEEENS1_10collective13CollectiveMmaINS1_35MainloopSm100TmaUmmaWarpSpecializedILi6ELi2ELi4ENS5_IJNS4_1CILi2EEENSA_ILi1EEESC_EEEEENS5_IJNSA_ILi256EEENSA_ILi16EEENSA_ILi128EEEEEENS_10bfloat16_tENS5_IJlSC_lEEESJ_SK_NS4_8TiledMMAINS4_8MMA_AtomIJNS4_26SM100_MMA_F16BF16_2x1SM_SSISJ_SJ_fLi256ELi16ELNS4_4UMMA5MajorE0ELSP_0ELNSO_7ScaleInE0ELSQ_0EEEEEENS4_6LayoutINS5_IJSC_SC_SC_EEENS5_IJNSA_ILi0EEESV_SV_EEEEENS5_IJNS4_10UnderscoreESY_SY_EEEEENS4_18SM100_TMA_2SM_LOADENS4_14ComposedLayoutINS4_7SwizzleILi3ELi4ELi3EEENS4_18smem_ptr_flag_bitsILi16EEENST_INS5_IJNSA_ILi8EEENSA_ILi64EEEEEENS5_IJS18_SC_EEEEEEEvNS4_8identityES11_S1C_vS1D_EENS_8epilogue10collective18CollectiveEpilogueINS1F_23Sm100TmaWarpSpecializedILi2ELi1ELi16ELb1ELb0EEEJNS5_IJSH_SG_SH_EEENS5_IJNST_ISH_SC_EENST_ISG_SC_EEEEESJ_SK_SJ_SK_NS1F_6fusion15FusionCallbacksIS1J_NS1O_17LinearCombinationISJ_fSJ_fLNS_15FloatRoundStyleE2EEES1K_S1N_JEEENS4_5SM1004TMEM4LOAD26SM100_TMEM_LOAD_32dp32b16xENS4_13SM90_TMA_LOADENS12_INS13_ILi1ELi4ELi3EEES16_NST_INS5_IJS17_SG_EEENS5_IJSG_SC_EEEEEEENS4_39AutoVectorizingCopyWithAssumedAlignmentILi128EEENS4_14SM90_TMA_STOREES23_S25_S25_EEEvvEEEEvNT_6ParamsE:
	.zero		2944


//--------------------- SYMBOLS --------------------------

	.type		.nv.reservedSmem.offset0,@object
	.size		.nv.reservedSmem.offset0,0x4
	.type		.nv.reservedSmem.cap,@object
	.size		.nv.reservedSmem.cap,0x4
	.type		__assertfail,@function
